	.target	sm_90a

	.elftype	@"ET_EXEC"


//--------------------- .note.nv.tkinfo           --------------------------
	.section	.note.nv.tkinfo,"",@"SHT_NOTE"
	.sectionflags	@"SHF_NOTE_NV_TKINFO"
	.tkinfo
        /*0018*/ 	.word	0x00000002
        /*0030*/ 	.string	""
        /*0030*/ 	.string	"ptxas"
        /*0030*/ 	.string	"Cuda compilation tools, release 13.0, V13.0.88"
        /*0030*/ 	.string	"Build cuda_13.0.r13.0/compiler.36424714_0"
        /*0030*/ 	.string	"-arch sm_90a -m 64 "



//--------------------- .note.nv.cuinfo           --------------------------
	.section	.note.nv.cuinfo,"",@"SHT_NOTE"
	.sectionflags	@"SHF_NOTE_NV_CUINFO"
        /*0018*/ 	.short	0x0002
        /*001a*/ 	.short	0x005a
        /*001c*/ 	.short	0x0082
	.zero		2


//--------------------- .nv.info                  --------------------------
	.section	.nv.info,"",@"SHT_CUDA_INFO"
	.align	4


	//----- nvinfo : EIATTR_REGCOUNT
	.align		4
        /*0000*/ 	.byte	0x04, 0x2f
        /*0002*/ 	.short	(.L_15 - .L_14)
	.align		4
.L_14:
        /*0004*/ 	.word	index@(_ZN7cutlass13device_kernelINS_4gemm6kernel13GemmUniversalIN4cute5tupleIJiiiiEEENS1_10collective13CollectiveMmaINS1_34MainloopSm90TmaGmmaWarpSpecializedILi7ENS5_IJNS4_1CILi1EEENSA_ILi4EEESB_EEENS1_35KernelTmaWarpSpecializedCooperativeEEENS5_IJNSA_ILi128EEESG_NSA_ILi64EEEEEENS_10bfloat16_tENS5_IJlSB_lEEESJ_SK_NS4_8TiledMMAINS4_8MMA_AtomIJNS4_4SM904GMMA28MMA_64x128x16_F32BF16BF16_SSILNSO_5MajorE0ELSQ_0ELNSO_7ScaleInE1ELSR_1EEEEEENS4_6LayoutINS5_IJNSA_ILi2EEESB_SB_EEENS5_IJSB_NSA_ILi0EEESX_EEEEENS5_IJNS4_10UnderscoreES10_S10_EEEEENS4_23SM90_TMA_LOAD_MULTICASTENS4_14ComposedLayoutINS4_7SwizzleILi3ELi4ELi3EEENS4_18smem_ptr_flag_bitsILi16EEENSU_INS5_IJNSA_ILi8EEESH_EEENS5_IJSH_SB_EEEEEEEvNS4_8identityENS4_13SM90_TMA_LOADES1D_vS1E_EENS_8epilogue10collective6detail29Sm90TmaWarpSpecializedAdapterINS1I_15DefaultEpilogueISJ_SK_SK_NS1H_6thread17LinearCombinationISJ_Li1EffLNS1M_9ScaleType4KindE0ELNS_15FloatRoundStyleE2ESJ_EENS1_15EpilogueDefaultEEEEEvvEEEEvNT_6ParamsE)
        /*0008*/ 	.word	0x000000a8


	//----- nvinfo : EIATTR_FRAME_SIZE
	.align		4
.L_15:
        /*000c*/ 	.byte	0x04, 0x11
        /*000e*/ 	.short	(.L_17 - .L_16)
	.align		4
.L_16:
        /*0010*/ 	.word	index@(_ZN7cutlass13device_kernelINS_4gemm6kernel13GemmUniversalIN4cute5tupleIJiiiiEEENS1_10collective13CollectiveMmaINS1_34MainloopSm90TmaGmmaWarpSpecializedILi7ENS5_IJNS4_1CILi1EEENSA_ILi4EEESB_EEENS1_35KernelTmaWarpSpecializedCooperativeEEENS5_IJNSA_ILi128EEESG_NSA_ILi64EEEEEENS_10bfloat16_tENS5_IJlSB_lEEESJ_SK_NS4_8TiledMMAINS4_8MMA_AtomIJNS4_4SM904GMMA28MMA_64x128x16_F32BF16BF16_SSILNSO_5MajorE0ELSQ_0ELNSO_7ScaleInE1ELSR_1EEEEEENS4_6LayoutINS5_IJNSA_ILi2EEESB_SB_EEENS5_IJSB_NSA_ILi0EEESX_EEEEENS5_IJNS4_10UnderscoreES10_S10_EEEEENS4_23SM90_TMA_LOAD_MULTICASTENS4_14ComposedLayoutINS4_7SwizzleILi3ELi4ELi3EEENS4_18smem_ptr_flag_bitsILi16EEENSU_INS5_IJNSA_ILi8EEESH_EEENS5_IJSH_SB_EEEEEEEvNS4_8identityENS4_13SM90_TMA_LOADES1D_vS1E_EENS_8epilogue10collective6detail29Sm90TmaWarpSpecializedAdapterINS1I_15DefaultEpilogueISJ_SK_SK_NS1H_6thread17LinearCombinationISJ_Li1EffLNS1M_9ScaleType4KindE0ELNS_15FloatRoundStyleE2ESJ_EENS1_15EpilogueDefaultEEEEEvvEEEEvNT_6ParamsE)
        /*0014*/ 	.word	0x00000000


	//----- nvinfo : EIATTR_MIN_STACK_SIZE
	.align		4
.L_17:
        /*0018*/ 	.byte	0x04, 0x12
        /*001a*/ 	.short	(.L_19 - .L_18)
	.align		4
.L_18:
        /*001c*/ 	.word	index@(_ZN7cutlass13device_kernelINS_4gemm6kernel13GemmUniversalIN4cute5tupleIJiiiiEEENS1_10collective13CollectiveMmaINS1_34MainloopSm90TmaGmmaWarpSpecializedILi7ENS5_IJNS4_1CILi1EEENSA_ILi4EEESB_EEENS1_35KernelTmaWarpSpecializedCooperativeEEENS5_IJNSA_ILi128EEESG_NSA_ILi64EEEEEENS_10bfloat16_tENS5_IJlSB_lEEESJ_SK_NS4_8TiledMMAINS4_8MMA_AtomIJNS4_4SM904GMMA28MMA_64x128x16_F32BF16BF16_SSILNSO_5MajorE0ELSQ_0ELNSO_7ScaleInE1ELSR_1EEEEEENS4_6LayoutINS5_IJNSA_ILi2EEESB_SB_EEENS5_IJSB_NSA_ILi0EEESX_EEEEENS5_IJNS4_10UnderscoreES10_S10_EEEEENS4_23SM90_TMA_LOAD_MULTICASTENS4_14ComposedLayoutINS4_7SwizzleILi3ELi4ELi3EEENS4_18smem_ptr_flag_bitsILi16EEENSU_INS5_IJNSA_ILi8EEESH_EEENS5_IJSH_SB_EEEEEEEvNS4_8identityENS4_13SM90_TMA_LOADES1D_vS1E_EENS_8epilogue10collective6detail29Sm90TmaWarpSpecializedAdapterINS1I_15DefaultEpilogueISJ_SK_SK_NS1H_6thread17LinearCombinationISJ_Li1EffLNS1M_9ScaleType4KindE0ELNS_15FloatRoundStyleE2ESJ_EENS1_15EpilogueDefaultEEEEEvvEEEEvNT_6ParamsE)
        /*0020*/ 	.word	0x00000000
.L_19:


//--------------------- .nv.compat                --------------------------
	.section	.nv.compat,"",@"SHT_CUDA_COMPAT_INFO"
	.align	4
        /*0000*/ 	.byte	0x02, 0x09, 0x01, 0x00, 0x02, 0x02, 0x04, 0x00, 0x02, 0x05, 0x05, 0x00, 0x03, 0x07, 0x01, 0x01
        /*0010*/ 	.byte	0x02, 0x03, 0x01, 0x00, 0x02, 0x06, 0x01, 0x00, 0x04, 0x0b, 0x08, 0x00, 0x00, 0x00, 0x00, 0x00
        /*0020*/ 	.byte	0x00, 0x00, 0x00, 0x00


//--------------------- .nv.info._ZN7cutlass13device_kernelINS_4gemm6kernel13GemmUniversalIN4cute5tupleIJiiiiEEENS1_10collective13CollectiveMmaINS1_34MainloopSm90TmaGmmaWarpSpecializedILi7ENS5_IJNS4_1CILi1EEENSA_ILi4EEESB_EEENS1_35KernelTmaWarpSpecializedCooperativeEEENS5_IJNSA_ILi128EEESG_NSA_ILi64EEEEEENS_10bfloat16_tENS5_IJlSB_lEEESJ_SK_NS4_8TiledMMAINS4_8MMA_AtomIJNS4_4SM904GMMA28MMA_64x128x16_F32BF16BF16_SSILNSO_5MajorE0ELSQ_0ELNSO_7ScaleInE1ELSR_1EEEEEENS4_6LayoutINS5_IJNSA_ILi2EEESB_SB_EEENS5_IJSB_NSA_ILi0EEESX_EEEEENS5_IJNS4_10UnderscoreES10_S10_EEEEENS4_23SM90_TMA_LOAD_MULTICASTENS4_14ComposedLayoutINS4_7SwizzleILi3ELi4ELi3EEENS4_18smem_ptr_flag_bitsILi16EEENSU_INS5_IJNSA_ILi8EEESH_EEENS5_IJSH_SB_EEEEEEEvNS4_8identityENS4_13SM90_TMA_LOADES1D_vS1E_EENS_8epilogue10collective6detail29Sm90TmaWarpSpecializedAdapterINS1I_15DefaultEpilogueISJ_SK_SK_NS1H_6thread17LinearCombinationISJ_Li1EffLNS1M_9ScaleType4KindE0ELNS_15FloatRoundStyleE2ESJ_EENS1_15EpilogueDefaultEEEEEvvEEEEvNT_6ParamsE --------------------------
	.section	.nv.info._ZN7cutlass13device_kernelINS_4gemm6kernel13GemmUniversalIN4cute5tupleIJiiiiEEENS1_10collective13CollectiveMmaINS1_34MainloopSm90TmaGmmaWarpSpecializedILi7ENS5_IJNS4_1CILi1EEENSA_ILi4EEESB_EEENS1_35KernelTmaWarpSpecializedCooperativeEEENS5_IJNSA_ILi128EEESG_NSA_ILi64EEEEEENS_10bfloat16_tENS5_IJlSB_lEEESJ_SK_NS4_8TiledMMAINS4_8MMA_AtomIJNS4_4SM904GMMA28MMA_64x128x16_F32BF16BF16_SSILNSO_5MajorE0ELSQ_0ELNSO_7ScaleInE1ELSR_1EEEEEENS4_6LayoutINS5_IJNSA_ILi2EEESB_SB_EEENS5_IJSB_NSA_ILi0EEESX_EEEEENS5_IJNS4_10UnderscoreES10_S10_EEEEENS4_23SM90_TMA_LOAD_MULTICASTENS4_14ComposedLayoutINS4_7SwizzleILi3ELi4ELi3EEENS4_18smem_ptr_flag_bitsILi16EEENSU_INS5_IJNSA_ILi8EEESH_EEENS5_IJSH_SB_EEEEEEEvNS4_8identityENS4_13SM90_TMA_LOADES1D_vS1E_EENS_8epilogue10collective6detail29Sm90TmaWarpSpecializedAdapterINS1I_15DefaultEpilogueISJ_SK_SK_NS1H_6thread17LinearCombinationISJ_Li1EffLNS1M_9ScaleType4KindE0ELNS_15FloatRoundStyleE2ESJ_EENS1_15EpilogueDefaultEEEEEvvEEEEvNT_6ParamsE,"",@"SHT_CUDA_INFO"
	.sectionflags	@""
	.align	4


	//----- nvinfo : EIATTR_CUDA_API_VERSION
	.align		4
        /*0000*/ 	.byte	0x04, 0x37
        /*0002*/ 	.short	(.L_21 - .L_20)
.L_20:
        /*0004*/ 	.word	0x00000082


	//----- nvinfo : EIATTR_KPARAM_INFO
	.align		4
.L_21:
        /*0008*/ 	.byte	0x04, 0x17
        /*000a*/ 	.short	(.L_23 - .L_22)
.L_22:
        /*000c*/ 	.word	0x00000000
        /*0010*/ 	.short	0x0000
        /*0012*/ 	.short	0x0070
        /*0014*/ 	.byte	0x00, 0xf0, 0x01, 0x10


	//----- nvinfo : EIATTR_SPARSE_MMA_MASK
	.align		4
.L_23:
        /*0018*/ 	.byte	0x03, 0x50
        /*001a*/ 	.short	0x0000


	//----- nvinfo : EIATTR_MAXREG_COUNT
	.align		4
        /*001c*/ 	.byte	0x03, 0x1b
        /*001e*/ 	.short	0x00a8


	//----- nvinfo : EIATTR_NUM_BARRIERS
	.align		4
        /*0020*/ 	.byte	0x02, 0x4c
        /*0022*/ 	.byte	0x01
	.zero		1


	//----- nvinfo : EIATTR_EXTERNS
	.align		4
        /*0024*/ 	.byte	0x04, 0x0f
        /*0026*/ 	.short	(.L_25 - .L_24)


	//   ....[0]....
	.align		4
.L_24:
        /*0028*/ 	.word	index@(__assertfail)


	//----- nvinfo : EIATTR_MERCURY_ISA_VERSION
	.align		4
.L_25:
        /*002c*/ 	.byte	0x03, 0x5f
        /*002e*/ 	.short	0x0101


	//----- nvinfo : EIATTR_INT_WARP_WIDE_INSTR_OFFSETS
	.align		4
        /*0030*/ 	.byte	0x04, 0x31
        /*0032*/ 	.short	(.L_27 - .L_26)


	//   ....[0]....
.L_26:
        /*0034*/ 	.word	0x00000490


	//   ....[1]....
        /*0038*/ 	.word	0x000004b0


	//   ....[2]....
        /*003c*/ 	.word	0x00000680


	//----- nvinfo : EIATTR_COOP_GROUP_MASK_REGIDS
	.align		4
.L_27:
        /*0040*/ 	.byte	0x04, 0x29
        /*0042*/ 	.short	(.L_29 - .L_28)


	//   ....[0]....
.L_28:
        /*0044*/ 	.word	0xffffffff


	//   ....[1]....
        /*0048*/ 	.word	0xffffffff


	//   ....[2]....
        /*004c*/ 	.word	0xffffffff


	//   ....[3]....
        /*0050*/ 	.word	0xffffffff


	//   ....[4]....
        /*0054*/ 	.word	0xffffffff


	//   ....[5]....
        /*0058*/ 	.word	0xffffffff


	//----- nvinfo : EIATTR_COOP_GROUP_INSTR_OFFSETS
	.align		4
.L_29:
        /*005c*/ 	.byte	0x04, 0x28
        /*005e*/ 	.short	(.L_31 - .L_30)


	//   ....[0]....
.L_30:
        /*0060*/ 	.word	0x00000060


	//   ....[1]....
        /*0064*/ 	.word	0x00000070


	//   ....[2]....
        /*0068*/ 	.word	0x00000130


	//   ....[3]....
        /*006c*/ 	.word	0x00000330


	//   ....[4]....
        /*0070*/ 	.word	0x000007f0


	//   ....[5]....
        /*0074*/ 	.word	0x00001470


	//----- nvinfo : EIATTR_REG_RECONFIG
	.align		4
.L_31:
        /*0078*/ 	.byte	0x01, 0x54
	.zero		2


	//----- nvinfo : EIATTR_SYSCALL_OFFSETS
	.align		4
        /*007c*/ 	.byte	0x04, 0x46
        /*007e*/ 	.short	(.L_33 - .L_32)


	//   ....[0]....
.L_32:
        /*0080*/ 	.word	0x00001660


	//----- nvinfo : EIATTR_MBARRIER_INSTR_OFFSETS
	.align		4
.L_33:
        /*0084*/ 	.byte	0x04, 0x39
        /*0086*/ 	.short	(.L_35 - .L_34)


	//   ....[0]....
.L_34:
        /*0088*/ 	.word	0x00000230
        /*008c*/ 	.word	0x000000ff
        /*0090*/ 	.word	0x00000000
        /*0094*/ 	.short	0x0100
        /*0096*/ 	.byte	0x08
	.zero		1


	//   ....[1]....
        /*0098*/ 	.word	0x00000240
        /*009c*/ 	.word	0x000000ff
        /*00a0*/ 	.word	0x00000038
        /*00a4*/ 	.short	0x0100
        /*00a6*/ 	.byte	0x08
	.zero		1


	//   ....[2]....
        /*00a8*/ 	.word	0x00000250
        /*00ac*/ 	.word	0x000000ff
        /*00b0*/ 	.word	0x00000008
        /*00b4*/ 	.short	0x0100
        /*00b6*/ 	.byte	0x08
	.zero		1


	//   ....[3]....
        /*00b8*/ 	.word	0x00000260
        /*00bc*/ 	.word	0x000000ff
        /*00c0*/ 	.word	0x00000040
        /*00c4*/ 	.short	0x0100
        /*00c6*/ 	.byte	0x08
	.zero		1


	//   ....[4]....
        /*00c8*/ 	.word	0x00000270
        /*00cc*/ 	.word	0x000000ff
        /*00d0*/ 	.word	0x00000010
        /*00d4*/ 	.short	0x0100
        /*00d6*/ 	.byte	0x08
	.zero		1


	//   ....[5]....
        /*00d8*/ 	.word	0x00000280
        /*00dc*/ 	.word	0x000000ff
        /*00e0*/ 	.word	0x00000048
        /*00e4*/ 	.short	0x0100
        /*00e6*/ 	.byte	0x08
	.zero		1


	//   ....[6]....
        /*00e8*/ 	.word	0x00000290
        /*00ec*/ 	.word	0x000000ff
        /*00f0*/ 	.word	0x00000018
        /*00f4*/ 	.short	0x0100
        /*00f6*/ 	.byte	0x08
	.zero		1


	//   ....[7]....
        /*00f8*/ 	.word	0x000002a0
        /*00fc*/ 	.word	0x000000ff
        /*0100*/ 	.word	0x00000050
        /*0104*/ 	.short	0x0100
        /*0106*/ 	.byte	0x08
	.zero		1


	//   ....[8]....
        /*0108*/ 	.word	0x000002b0
        /*010c*/ 	.word	0x000000ff
        /*0110*/ 	.word	0x00000020
        /*0114*/ 	.short	0x0100
        /*0116*/ 	.byte	0x08
	.zero		1


	//   ....[9]....
        /*0118*/ 	.word	0x000002c0
        /*011c*/ 	.word	0x000000ff
        /*0120*/ 	.word	0x00000058
        /*0124*/ 	.short	0x0100
        /*0126*/ 	.byte	0x08
	.zero		1


	//   ....[10]....
        /*0128*/ 	.word	0x000002d0
        /*012c*/ 	.word	0x000000ff
        /*0130*/ 	.word	0x00000028
        /*0134*/ 	.short	0x0100
        /*0136*/ 	.byte	0x08
	.zero		1


	//   ....[11]....
        /*0138*/ 	.word	0x000002e0
        /*013c*/ 	.word	0x000000ff
        /*0140*/ 	.word	0x00000060
        /*0144*/ 	.short	0x0100
        /*0146*/ 	.byte	0x08
	.zero		1


	//   ....[12]....
        /*0148*/ 	.word	0x000002f0
        /*014c*/ 	.word	0x000000ff
        /*0150*/ 	.word	0x00000030
        /*0154*/ 	.short	0x0100
        /*0156*/ 	.byte	0x08
	.zero		1


	//   ....[13]....
        /*0158*/ 	.word	0x00000300
        /*015c*/ 	.word	0x000000ff
        /*0160*/ 	.word	0x00000068
        /*0164*/ 	.short	0x0100
        /*0166*/ 	.byte	0x08
	.zero		1


	//   ....[14]....
        /*0168*/ 	.word	0x00000720
        /*016c*/ 	.word	0x000000ff
        /*0170*/ 	.word	0x00000080
        /*0174*/ 	.short	0x0100
        /*0176*/ 	.byte	0x06
	.zero		1


	//   ....[15]....
        /*0178*/ 	.word	0x000007a0
        /*017c*/ 	.word	0x000000ff
        /*0180*/ 	.word	0x00000088
        /*0184*/ 	.short	0x0100
        /*0186*/ 	.byte	0x06
	.zero		1


	//   ....[16]....
        /*0188*/ 	.word	0x00001720
        /*018c*/ 	.word	0x00000003
        /*0190*/ 	.word	0x00000000
        /*0194*/ 	.short	0x010a
        /*0196*/ 	.byte	0x3f
	.zero		1


	//   ....[17]....
        /*0198*/ 	.word	0x00001780
        /*019c*/ 	.word	0x00000003
        /*01a0*/ 	.word	0x00000000
        /*01a4*/ 	.short	0x010a
        /*01a6*/ 	.byte	0x3f
	.zero		1


	//   ....[18]....
        /*01a8*/ 	.word	0x00001b00
        /*01ac*/ 	.word	0x00000005
        /*01b0*/ 	.word	0x00000000
        /*01b4*/ 	.short	0x010a
        /*01b6*/ 	.byte	0x3f
	.zero		1


	//   ....[19]....
        /*01b8*/ 	.word	0x00001b40
        /*01bc*/ 	.word	0x00000005
        /*01c0*/ 	.word	0x00000000
        /*01c4*/ 	.short	0x010a
        /*01c6*/ 	.byte	0x3f
	.zero		1


	//   ....[20]....
        /*01c8*/ 	.word	0x00001da0
        /*01cc*/ 	.word	0x00000004
        /*01d0*/ 	.word	0x00000000
        /*01d4*/ 	.short	0x0101
        /*01d6*/ 	.byte	0x3f
	.zero		1


	//   ....[21]....
        /*01d8*/ 	.word	0x00001fc0
        /*01dc*/ 	.word	0x00000000
        /*01e0*/ 	.word	0x00000000
        /*01e4*/ 	.short	0x0101
        /*01e6*/ 	.byte	0x3f
	.zero		1


	//   ....[22]....
        /*01e8*/ 	.word	0x000070c0
        /*01ec*/ 	.word	0x00000017
        /*01f0*/ 	.word	0x00000038
        /*01f4*/ 	.short	0x010a
        /*01f6*/ 	.byte	0x3f
	.zero		1


	//   ....[23]....
        /*01f8*/ 	.word	0x000074c0
        /*01fc*/ 	.word	0x00000006
        /*0200*/ 	.word	0x00000088
        /*0204*/ 	.short	0x0101
        /*0206*/ 	.byte	0x3f
	.zero		1


	//   ....[24]....
        /*0208*/ 	.word	0x00007bb0
        /*020c*/ 	.word	0x00000007
        /*0210*/ 	.word	0x00000000
        /*0214*/ 	.short	0x010a
        /*0216*/ 	.byte	0x3f
	.zero		1


	//   ....[25]....
        /*0218*/ 	.word	0x00007c30
        /*021c*/ 	.word	0x00000006
        /*0220*/ 	.word	0x00000000
        /*0224*/ 	.short	0x010a
        /*0226*/ 	.byte	0x3f
	.zero		1


	//   ....[26]....
        /*0228*/ 	.word	0x00007cc0
        /*022c*/ 	.word	0x00000007
        /*0230*/ 	.word	0x00000000
        /*0234*/ 	.short	0x010a
        /*0236*/ 	.byte	0x3f
	.zero		1


	//   ....[27]....
        /*0238*/ 	.word	0x00007d50
        /*023c*/ 	.word	0x00000006
        /*0240*/ 	.word	0x00000000
        /*0244*/ 	.short	0x010a
        /*0246*/ 	.byte	0x3f
	.zero		1


	//   ....[28]....
        /*0248*/ 	.word	0x00007de0
        /*024c*/ 	.word	0x00000007
        /*0250*/ 	.word	0x00000000
        /*0254*/ 	.short	0x010a
        /*0256*/ 	.byte	0x3f
	.zero		1


	//   ....[29]....
        /*0258*/ 	.word	0x00007e70
        /*025c*/ 	.word	0x00000006
        /*0260*/ 	.word	0x00000000
        /*0264*/ 	.short	0x010a
        /*0266*/ 	.byte	0x3f
	.zero		1


	//   ....[30]....
        /*0268*/ 	.word	0x00007f00
        /*026c*/ 	.word	0x00000005
        /*0270*/ 	.word	0x00000000
        /*0274*/ 	.short	0x010a
        /*0276*/ 	.byte	0x3f
	.zero		1


	//   ....[31]....
        /*0278*/ 	.word	0x00007f60
        /*027c*/ 	.word	0x00000003
        /*0280*/ 	.word	0x00000000
        /*0284*/ 	.short	0x010a
        /*0286*/ 	.byte	0x3f
	.zero		1


	//   ....[32]....
        /*0288*/ 	.word	0x00007fb0
        /*028c*/ 	.word	0x00000005
        /*0290*/ 	.word	0x00000000
        /*0294*/ 	.short	0x010a
        /*0296*/ 	.byte	0x3f
	.zero		1


	//   ....[33]....
        /*0298*/ 	.word	0x00008080
        /*029c*/ 	.word	0x00000017
        /*02a0*/ 	.word	0x00000038
        /*02a4*/ 	.short	0x010a
        /*02a6*/ 	.byte	0x3f
	.zero		1


	//   ....[34]....
        /*02a8*/ 	.word	0x00008150
        /*02ac*/ 	.word	0x00000007
        /*02b0*/ 	.word	0x00000000
        /*02b4*/ 	.short	0x010a
        /*02b6*/ 	.byte	0x3f
	.zero		1


	//   ....[35]....
        /*02b8*/ 	.word	0x000081a0
        /*02bc*/ 	.word	0x00000006
        /*02c0*/ 	.word	0x00000000
        /*02c4*/ 	.short	0x010a
        /*02c6*/ 	.byte	0x3f
	.zero		1


	//   ....[36]....
        /*02c8*/ 	.word	0x000081f0
        /*02cc*/ 	.word	0x00000007
        /*02d0*/ 	.word	0x00000000
        /*02d4*/ 	.short	0x010a
        /*02d6*/ 	.byte	0x3f
	.zero		1


	//   ....[37]....
        /*02d8*/ 	.word	0x00008240
        /*02dc*/ 	.word	0x00000006
        /*02e0*/ 	.word	0x00000000
        /*02e4*/ 	.short	0x010a
        /*02e6*/ 	.byte	0x3f
	.zero		1


	//   ....[38]....
        /*02e8*/ 	.word	0x00008290
        /*02ec*/ 	.word	0x00000007
        /*02f0*/ 	.word	0x00000000
        /*02f4*/ 	.short	0x010a
        /*02f6*/ 	.byte	0x3f
	.zero		1


	//   ....[39]....
        /*02f8*/ 	.word	0x000082e0
        /*02fc*/ 	.word	0x00000006
        /*0300*/ 	.word	0x00000000
        /*0304*/ 	.short	0x010a
        /*0306*/ 	.byte	0x3f
	.zero		1


	//----- nvinfo : EIATTR_NUM_MBARRIERS
	.align		4
.L_35:
        /*0308*/ 	.byte	0x03, 0x38
        /*030a*/ 	.short	0x0010


	//----- nvinfo : EIATTR_EXIT_INSTR_OFFSETS
	.align		4
        /*030c*/ 	.byte	0x04, 0x1c
        /*030e*/ 	.short	(.L_37 - .L_36)


	//   ....[0]....
.L_36:
        /*0310*/ 	.word	0x000009c0


	//   ....[1]....
        /*0314*/ 	.word	0x000011d0


	//   ....[2]....
        /*0318*/ 	.word	0x00006850


	//   ....[3]....
        /*031c*/ 	.word	0x00006db0


	//   ....[4]....
        /*0320*/ 	.word	0x00007f50


	//----- nvinfo : EIATTR_MAX_THREADS
	.align		4
.L_37:
        /*0324*/ 	.byte	0x04, 0x05
        /*0326*/ 	.short	(.L_39 - .L_38)
.L_38:
        /*0328*/ 	.word	0x00000180
        /*032c*/ 	.word	0x00000001
        /*0330*/ 	.word	0x00000001


	//----- nvinfo : EIATTR_CRS_STACK_SIZE
	.align		4
.L_39:
        /*0334*/ 	.byte	0x04, 0x1e
        /*0336*/ 	.short	(.L_41 - .L_40)
.L_40:
        /*0338*/ 	.word	0x00000000


	//----- nvinfo : EIATTR_CBANK_PARAM_SIZE
	.align		4
.L_41:
        /*033c*/ 	.byte	0x03, 0x19
        /*033e*/ 	.short	0x0470


	//----- nvinfo : EIATTR_PARAM_CBANK
	.align		4
        /*0340*/ 	.byte	0x04, 0x0a
        /*0342*/ 	.short	(.L_43 - .L_42)
	.align		4
.L_42:
        /*0344*/ 	.word	index@(.nv.constant0._ZN7cutlass13device_kernelINS_4gemm6kernel13GemmUniversalIN4cute5tupleIJiiiiEEENS1_10collective13CollectiveMmaINS1_34MainloopSm90TmaGmmaWarpSpecializedILi7ENS5_IJNS4_1CILi1EEENSA_ILi4EEESB_EEENS1_35KernelTmaWarpSpecializedCooperativeEEENS5_IJNSA_ILi128EEESG_NSA_ILi64EEEEEENS_10bfloat16_tENS5_IJlSB_lEEESJ_SK_NS4_8TiledMMAINS4_8MMA_AtomIJNS4_4SM904GMMA28MMA_64x128x16_F32BF16BF16_SSILNSO_5MajorE0ELSQ_0ELNSO_7ScaleInE1ELSR_1EEEEEENS4_6LayoutINS5_IJNSA_ILi2EEESB_SB_EEENS5_IJSB_NSA_ILi0EEESX_EEEEENS5_IJNS4_10UnderscoreES10_S10_EEEEENS4_23SM90_TMA_LOAD_MULTICASTENS4_14ComposedLayoutINS4_7SwizzleILi3ELi4ELi3EEENS4_18smem_ptr_flag_bitsILi16EEENSU_INS5_IJNSA_ILi8EEESH_EEENS5_IJSH_SB_EEEEEEEvNS4_8identityENS4_13SM90_TMA_LOADES1D_vS1E_EENS_8epilogue10collective6detail29Sm90TmaWarpSpecializedAdapterINS1I_15DefaultEpilogueISJ_SK_SK_NS1H_6thread17LinearCombinationISJ_Li1EffLNS1M_9ScaleType4KindE0ELNS_15FloatRoundStyleE2ESJ_EENS1_15EpilogueDefaultEEEEEvvEEEEvNT_6ParamsE)
        /*0348*/ 	.short	0x0210
        /*034a*/ 	.short	0x0470


	//----- nvinfo : EIATTR_SW_WAR
	.align		4
.L_43:
        /*034c*/ 	.byte	0x04, 0x36
        /*034e*/ 	.short	(.L_45 - .L_44)
.L_44:
        /*0350*/ 	.word	0x00000008
.L_45:


//--------------------- .nv.callgraph             --------------------------
	.section	.nv.callgraph,"",@"SHT_CUDA_CALLGRAPH"
	.align	4
	.sectionentsize	8
	.align		4
        /*0000*/ 	.word	0x00000000
	.align		4
        /*0004*/ 	.word	0xffffffff
	.align		4
        /*0008*/ 	.word	index@(_ZN7cutlass13device_kernelINS_4gemm6kernel13GemmUniversalIN4cute5tupleIJiiiiEEENS1_10collective13CollectiveMmaINS1_34MainloopSm90TmaGmmaWarpSpecializedILi7ENS5_IJNS4_1CILi1EEENSA_ILi4EEESB_EEENS1_35KernelTmaWarpSpecializedCooperativeEEENS5_IJNSA_ILi128EEESG_NSA_ILi64EEEEEENS_10bfloat16_tENS5_IJlSB_lEEESJ_SK_NS4_8TiledMMAINS4_8MMA_AtomIJNS4_4SM904GMMA28MMA_64x128x16_F32BF16BF16_SSILNSO_5MajorE0ELSQ_0ELNSO_7ScaleInE1ELSR_1EEEEEENS4_6LayoutINS5_IJNSA_ILi2EEESB_SB_EEENS5_IJSB_NSA_ILi0EEESX_EEEEENS5_IJNS4_10UnderscoreES10_S10_EEEEENS4_23SM90_TMA_LOAD_MULTICASTENS4_14ComposedLayoutINS4_7SwizzleILi3ELi4ELi3EEENS4_18smem_ptr_flag_bitsILi16EEENSU_INS5_IJNSA_ILi8EEESH_EEENS5_IJSH_SB_EEEEEEEvNS4_8identityENS4_13SM90_TMA_LOADES1D_vS1E_EENS_8epilogue10collective6detail29Sm90TmaWarpSpecializedAdapterINS1I_15DefaultEpilogueISJ_SK_SK_NS1H_6thread17LinearCombinationISJ_Li1EffLNS1M_9ScaleType4KindE0ELNS_15FloatRoundStyleE2ESJ_EENS1_15EpilogueDefaultEEEEEvvEEEEvNT_6ParamsE)
	.align		4
        /*000c*/ 	.word	index@(__assertfail)
	.align		4
        /*0010*/ 	.word	0x00000000
	.align		4
        /*0014*/ 	.word	0xfffffffe
	.align		4
        /*0018*/ 	.word	0x00000000
	.align		4
        /*001c*/ 	.word	0xfffffffd
	.align		4
        /*0020*/ 	.word	0x00000000
	.align		4
        /*0024*/ 	.word	0xfffffffc


//--------------------- .nv.constant4             --------------------------
	.section	.nv.constant4,"a",@progbits
	.align	8
	.align		8
.nv.constant4:
        /*0000*/ 	.dword	__assertfail
	.align		8
        /*0008*/ 	.dword	__unnamed_1
	.align		8
        /*0010*/ 	.dword	_ZN40_INTERNAL_14ff1d60_4_k_cu_18ddd5ba_264014cuda3std3__45__cpo5beginE
	.align		8
        /*0018*/ 	.dword	_ZN40_INTERNAL_14ff1d60_4_k_cu_18ddd5ba_264014cuda3std3__45__cpo3endE
	.align		8
        /*0020*/ 	.dword	_ZN40_INTERNAL_14ff1d60_4_k_cu_18ddd5ba_264014cuda3std3__45__cpo6cbeginE
	.align		8
        /*0028*/ 	.dword	_ZN40_INTERNAL_14ff1d60_4_k_cu_18ddd5ba_264014cuda3std3__45__cpo4cendE
	.align		8
        /*0030*/ 	.dword	_ZN40_INTERNAL_14ff1d60_4_k_cu_18ddd5ba_264014cuda3std3__442_GLOBAL__N__14ff1d60_4_k_cu_18ddd5ba_264016ignoreE
	.align		8
        /*0038*/ 	.dword	_ZN40_INTERNAL_14ff1d60_4_k_cu_18ddd5ba_264014cuda3std3__419piecewise_constructE
	.align		8
        /*0040*/ 	.dword	_ZN40_INTERNAL_14ff1d60_4_k_cu_18ddd5ba_264014cuda3std3__48in_placeE
	.align		8
        /*0048*/ 	.dword	_ZN40_INTERNAL_14ff1d60_4_k_cu_18ddd5ba_264014cuda3std6ranges3__45__cpo4swapE
	.align		8
        /*0050*/ 	.dword	_ZN40_INTERNAL_14ff1d60_4_k_cu_18ddd5ba_264014cuda3std6ranges3__45__cpo9iter_moveE
	.align		8
        /*0058*/ 	.dword	_ZN40_INTERNAL_14ff1d60_4_k_cu_18ddd5ba_264014cute7productE
	.align		8
        /*0060*/ 	.dword	_ZN40_INTERNAL_14ff1d60_4_k_cu_18ddd5ba_264014cute1_E
	.align		8
        /*0068*/ 	.dword	$str$22
	.align		8
        /*0070*/ 	.dword	$str$23


//--------------------- .text._ZN7cutlass13device_kernelINS_4gemm6kernel13GemmUniversalIN4cute5tupleIJiiiiEEENS1_10collective13CollectiveMmaINS1_34MainloopSm90TmaGmmaWarpSpecializedILi7ENS5_IJNS4_1CILi1EEENSA_ILi4EEESB_EEENS1_35KernelTmaWarpSpecializedCooperativeEEENS5_IJNSA_ILi128EEESG_NSA_ILi64EEEEEENS_10bfloat16_tENS5_IJlSB_lEEESJ_SK_NS4_8TiledMMAINS4_8MMA_AtomIJNS4_4SM904GMMA28MMA_64x128x16_F32BF16BF16_SSILNSO_5MajorE0ELSQ_0ELNSO_7ScaleInE1ELSR_1EEEEEENS4_6LayoutINS5_IJNSA_ILi2EEESB_SB_EEENS5_IJSB_NSA_ILi0EEESX_EEEEENS5_IJNS4_10UnderscoreES10_S10_EEEEENS4_23SM90_TMA_LOAD_MULTICASTENS4_14ComposedLayoutINS4_7SwizzleILi3ELi4ELi3EEENS4_18smem_ptr_flag_bitsILi16EEENSU_INS5_IJNSA_ILi8EEESH_EEENS5_IJSH_SB_EEEEEEEvNS4_8identityENS4_13SM90_TMA_LOADES1D_vS1E_EENS_8epilogue10collective6detail29Sm90TmaWarpSpecializedAdapterINS1I_15DefaultEpilogueISJ_SK_SK_NS1H_6thread17LinearCombinationISJ_Li1EffLNS1M_9ScaleType4KindE0ELNS_15FloatRoundStyleE2ESJ_EENS1_15EpilogueDefaultEEEEEvvEEEEvNT_6ParamsE --------------------------
	.section	.text._ZN7cutlass13device_kernelINS_4gemm6kernel13GemmUniversalIN4cute5tupleIJiiiiEEENS1_10collective13CollectiveMmaINS1_34MainloopSm90TmaGmmaWarpSpecializedILi7ENS5_IJNS4_1CILi1EEENSA_ILi4EEESB_EEENS1_35KernelTmaWarpSpecializedCooperativeEEENS5_IJNSA_ILi128EEESG_NSA_ILi64EEEEEENS_10bfloat16_tENS5_IJlSB_lEEESJ_SK_NS4_8TiledMMAINS4_8MMA_AtomIJNS4_4SM904GMMA28MMA_64x128x16_F32BF16BF16_SSILNSO_5MajorE0ELSQ_0ELNSO_7ScaleInE1ELSR_1EEEEEENS4_6LayoutINS5_IJNSA_ILi2EEESB_SB_EEENS5_IJSB_NSA_ILi0EEESX_EEEEENS5_IJNS4_10UnderscoreES10_S10_EEEEENS4_23SM90_TMA_LOAD_MULTICASTENS4_14ComposedLayoutINS4_7SwizzleILi3ELi4ELi3EEENS4_18smem_ptr_flag_bitsILi16EEENSU_INS5_IJNSA_ILi8EEESH_EEENS5_IJSH_SB_EEEEEEEvNS4_8identityENS4_13SM90_TMA_LOADES1D_vS1E_EENS_8epilogue10collective6detail29Sm90TmaWarpSpecializedAdapterINS1I_15DefaultEpilogueISJ_SK_SK_NS1H_6thread17LinearCombinationISJ_Li1EffLNS1M_9ScaleType4KindE0ELNS_15FloatRoundStyleE2ESJ_EENS1_15EpilogueDefaultEEEEEvvEEEEvNT_6ParamsE,"ax",@progbits
	.align	128
.text._ZN7cutlass13device_kernelINS_4gemm6kernel13GemmUniversalIN4cute5tupleIJiiiiEEENS1_10collective13CollectiveMmaINS1_34MainloopSm90TmaGmmaWarpSpecializedILi7ENS5_IJNS4_1CILi1EEENSA_ILi4EEESB_EEENS1_35KernelTmaWarpSpecializedCooperativeEEENS5_IJNSA_ILi128EEESG_NSA_ILi64EEEEEENS_10bfloat16_tENS5_IJlSB_lEEESJ_SK_NS4_8TiledMMAINS4_8MMA_AtomIJNS4_4SM904GMMA28MMA_64x128x16_F32BF16BF16_SSILNSO_5MajorE0ELSQ_0ELNSO_7ScaleInE1ELSR_1EEEEEENS4_6LayoutINS5_IJNSA_ILi2EEESB_SB_EEENS5_IJSB_NSA_ILi0EEESX_EEEEENS5_IJNS4_10UnderscoreES10_S10_EEEEENS4_23SM90_TMA_LOAD_MULTICASTENS4_14ComposedLayoutINS4_7SwizzleILi3ELi4ELi3EEENS4_18smem_ptr_flag_bitsILi16EEENSU_INS5_IJNSA_ILi8EEESH_EEENS5_IJSH_SB_EEEEEEEvNS4_8identityENS4_13SM90_TMA_LOADES1D_vS1E_EENS_8epilogue10collective6detail29Sm90TmaWarpSpecializedAdapterINS1I_15DefaultEpilogueISJ_SK_SK_NS1H_6thread17LinearCombinationISJ_Li1EffLNS1M_9ScaleType4KindE0ELNS_15FloatRoundStyleE2ESJ_EENS1_15EpilogueDefaultEEEEEvvEEEEvNT_6ParamsE:
        .type           _ZN7cutlass13device_kernelINS_4gemm6kernel13GemmUniversalIN4cute5tupleIJiiiiEEENS1_10collective13CollectiveMmaINS1_34MainloopSm90TmaGmmaWarpSpecializedILi7ENS5_IJNS4_1CILi1EEENSA_ILi4EEESB_EEENS1_35KernelTmaWarpSpecializedCooperativeEEENS5_IJNSA_ILi128EEESG_NSA_ILi64EEEEEENS_10bfloat16_tENS5_IJlSB_lEEESJ_SK_NS4_8TiledMMAINS4_8MMA_AtomIJNS4_4SM904GMMA28MMA_64x128x16_F32BF16BF16_SSILNSO_5MajorE0ELSQ_0ELNSO_7ScaleInE1ELSR_1EEEEEENS4_6LayoutINS5_IJNSA_ILi2EEESB_SB_EEENS5_IJSB_NSA_ILi0EEESX_EEEEENS5_IJNS4_10UnderscoreES10_S10_EEEEENS4_23SM90_TMA_LOAD_MULTICASTENS4_14ComposedLayoutINS4_7SwizzleILi3ELi4ELi3EEENS4_18smem_ptr_flag_bitsILi16EEENSU_INS5_IJNSA_ILi8EEESH_EEENS5_IJSH_SB_EEEEEEEvNS4_8identityENS4_13SM90_TMA_LOADES1D_vS1E_EENS_8epilogue10collective6detail29Sm90TmaWarpSpecializedAdapterINS1I_15DefaultEpilogueISJ_SK_SK_NS1H_6thread17LinearCombinationISJ_Li1EffLNS1M_9ScaleType4KindE0ELNS_15FloatRoundStyleE2ESJ_EENS1_15EpilogueDefaultEEEEEvvEEEEvNT_6ParamsE,@function
        .size           _ZN7cutlass13device_kernelINS_4gemm6kernel13GemmUniversalIN4cute5tupleIJiiiiEEENS1_10collective13CollectiveMmaINS1_34MainloopSm90TmaGmmaWarpSpecializedILi7ENS5_IJNS4_1CILi1EEENSA_ILi4EEESB_EEENS1_35KernelTmaWarpSpecializedCooperativeEEENS5_IJNSA_ILi128EEESG_NSA_ILi64EEEEEENS_10bfloat16_tENS5_IJlSB_lEEESJ_SK_NS4_8TiledMMAINS4_8MMA_AtomIJNS4_4SM904GMMA28MMA_64x128x16_F32BF16BF16_SSILNSO_5MajorE0ELSQ_0ELNSO_7ScaleInE1ELSR_1EEEEEENS4_6LayoutINS5_IJNSA_ILi2EEESB_SB_EEENS5_IJSB_NSA_ILi0EEESX_EEEEENS5_IJNS4_10UnderscoreES10_S10_EEEEENS4_23SM90_TMA_LOAD_MULTICASTENS4_14ComposedLayoutINS4_7SwizzleILi3ELi4ELi3EEENS4_18smem_ptr_flag_bitsILi16EEENSU_INS5_IJNSA_ILi8EEESH_EEENS5_IJSH_SB_EEEEEEEvNS4_8identityENS4_13SM90_TMA_LOADES1D_vS1E_EENS_8epilogue10collective6detail29Sm90TmaWarpSpecializedAdapterINS1I_15DefaultEpilogueISJ_SK_SK_NS1H_6thread17LinearCombinationISJ_Li1EffLNS1M_9ScaleType4KindE0ELNS_15FloatRoundStyleE2ESJ_EENS1_15EpilogueDefaultEEEEEvvEEEEvNT_6ParamsE,(.L_x_205 - _ZN7cutlass13device_kernelINS_4gemm6kernel13GemmUniversalIN4cute5tupleIJiiiiEEENS1_10collective13CollectiveMmaINS1_34MainloopSm90TmaGmmaWarpSpecializedILi7ENS5_IJNS4_1CILi1EEENSA_ILi4EEESB_EEENS1_35KernelTmaWarpSpecializedCooperativeEEENS5_IJNSA_ILi128EEESG_NSA_ILi64EEEEEENS_10bfloat16_tENS5_IJlSB_lEEESJ_SK_NS4_8TiledMMAINS4_8MMA_AtomIJNS4_4SM904GMMA28MMA_64x128x16_F32BF16BF16_SSILNSO_5MajorE0ELSQ_0ELNSO_7ScaleInE1ELSR_1EEEEEENS4_6LayoutINS5_IJNSA_ILi2EEESB_SB_EEENS5_IJSB_NSA_ILi0EEESX_EEEEENS5_IJNS4_10UnderscoreES10_S10_EEEEENS4_23SM90_TMA_LOAD_MULTICASTENS4_14ComposedLayoutINS4_7SwizzleILi3ELi4ELi3EEENS4_18smem_ptr_flag_bitsILi16EEENSU_INS5_IJNSA_ILi8EEESH_EEENS5_IJSH_SB_EEEEEEEvNS4_8identityENS4_13SM90_TMA_LOADES1D_vS1E_EENS_8epilogue10collective6detail29Sm90TmaWarpSpecializedAdapterINS1I_15DefaultEpilogueISJ_SK_SK_NS1H_6thread17LinearCombinationISJ_Li1EffLNS1M_9ScaleType4KindE0ELNS_15FloatRoundStyleE2ESJ_EENS1_15EpilogueDefaultEEEEEvvEEEEvNT_6ParamsE)
        .other          _ZN7cutlass13device_kernelINS_4gemm6kernel13GemmUniversalIN4cute5tupleIJiiiiEEENS1_10collective13CollectiveMmaINS1_34MainloopSm90TmaGmmaWarpSpecializedILi7ENS5_IJNS4_1CILi1EEENSA_ILi4EEESB_EEENS1_35KernelTmaWarpSpecializedCooperativeEEENS5_IJNSA_ILi128EEESG_NSA_ILi64EEEEEENS_10bfloat16_tENS5_IJlSB_lEEESJ_SK_NS4_8TiledMMAINS4_8MMA_AtomIJNS4_4SM904GMMA28MMA_64x128x16_F32BF16BF16_SSILNSO_5MajorE0ELSQ_0ELNSO_7ScaleInE1ELSR_1EEEEEENS4_6LayoutINS5_IJNSA_ILi2EEESB_SB_EEENS5_IJSB_NSA_ILi0EEESX_EEEEENS5_IJNS4_10UnderscoreES10_S10_EEEEENS4_23SM90_TMA_LOAD_MULTICASTENS4_14ComposedLayoutINS4_7SwizzleILi3ELi4ELi3EEENS4_18smem_ptr_flag_bitsILi16EEENSU_INS5_IJNSA_ILi8EEESH_EEENS5_IJSH_SB_EEEEEEEvNS4_8identityENS4_13SM90_TMA_LOADES1D_vS1E_EENS_8epilogue10collective6detail29Sm90TmaWarpSpecializedAdapterINS1I_15DefaultEpilogueISJ_SK_SK_NS1H_6thread17LinearCombinationISJ_Li1EffLNS1M_9ScaleType4KindE0ELNS_15FloatRoundStyleE2ESJ_EENS1_15EpilogueDefaultEEEEEvvEEEEvNT_6ParamsE,@"STO_CUDA_ENTRY STV_DEFAULT"
_ZN7cutlass13device_kernelINS_4gemm6kernel13GemmUniversalIN4cute5tupleIJiiiiEEENS1_10collective13CollectiveMmaINS1_34MainloopSm90TmaGmmaWarpSpecializedILi7ENS5_IJNS4_1CILi1EEENSA_ILi4EEESB_EEENS1_35KernelTmaWarpSpecializedCooperativeEEENS5_IJNSA_ILi128EEESG_NSA_ILi64EEEEEENS_10bfloat16_tENS5_IJlSB_lEEESJ_SK_NS4_8TiledMMAINS4_8MMA_AtomIJNS4_4SM904GMMA28MMA_64x128x16_F32BF16BF16_SSILNSO_5MajorE0ELSQ_0ELNSO_7ScaleInE1ELSR_1EEEEEENS4_6LayoutINS5_IJNSA_ILi2EEESB_SB_EEENS5_IJSB_NSA_ILi0EEESX_EEEEENS5_IJNS4_10UnderscoreES10_S10_EEEEENS4_23SM90_TMA_LOAD_MULTICASTENS4_14ComposedLayoutINS4_7SwizzleILi3ELi4ELi3EEENS4_18smem_ptr_flag_bitsILi16EEENSU_INS5_IJNSA_ILi8EEESH_EEENS5_IJSH_SB_EEEEEEEvNS4_8identityENS4_13SM90_TMA_LOADES1D_vS1E_EENS_8epilogue10collective6detail29Sm90TmaWarpSpecializedAdapterINS1I_15DefaultEpilogueISJ_SK_SK_NS1H_6thread17LinearCombinationISJ_Li1EffLNS1M_9ScaleType4KindE0ELNS_15FloatRoundStyleE2ESJ_EENS1_15EpilogueDefaultEEEEEvvEEEEvNT_6ParamsE:
[----:B------:R-:W0:Y:S01]  /*0000*/  LDC R1, c[0x0][0x28] ;  /* 0x00000a00ff017b82 */ /* 0x000e220000000800 */
[----:B------:R-:W1:Y:S01]  /*0010*/  S2R R94, SR_TID.X ;  /* 0x00000000005e7919 */ /* 0x000e620000002100 */
[----:B------:R-:W-:Y:S01]  /*0020*/  ELECT P0, URZ, PT ;  /* 0x00000000003f782f */ /* 0x000fe20003800000 */
[----:B------:R-:W-:Y:S01]  /*0030*/  BSSY B0, `(.L_x_0) ;  /* 0x000000f000007945 */ /* 0x000fe20003800000 */
[--C-:B-1----:R-:W-:Y:S02]  /*0040*/  SHF.R.U32.HI R0, RZ, 0x5, R94.reuse ;  /* 0x00000005ff007819 */ /* 0x102fe4000001165e */
[----:B------:R-:W-:-:S03]  /*0050*/  SHF.R.U32.HI R6, RZ, 0x7, R94 ;  /* 0x00000007ff067819 */ /* 0x000fc6000001165e */
[----:B------:R-:W1:Y:S04]  /*0060*/  SHFL.IDX PT, R3, R0, RZ, 0x1f ;  /* 0x00001fff00037589 */ /* 0x000e6800000e0000 */
[----:B------:R2:W3:Y:S01]  /*0070*/  SHFL.IDX PT, R2, R6, RZ, 0x1f ;  /* 0x00001fff06027589 */ /* 0x0004e200000e0000 */
[----:B-1----:R-:W-:-:S13]  /*0080*/  ISETP.NE.OR P0, PT, R3, RZ, !P0 ;  /* 0x000000ff0300720c */ /* 0x002fda0004705670 */
[----:B0-23--:R-:W-:Y:S05]  /*0090*/  @P0 BRA `(.L_x_1) ;  /* 0x0000000000200947 */ /* 0x00dfea0003800000 */
[----:B------:R-:W-:Y:S02]  /*00a0*/  ULDC.64 UR4, c[0x0][0x198] ;  /* 0x0000660000047ab9 */ /* 0x000fe40000000a00 */
[----:B------:R-:W-:Y:S02]  /*00b0*/  UIADD3 UR6, UP0, UR4, 0xf0, URZ ;  /* 0x000000f004067890 */ /* 0x000fe4000ff1e03f */
[----:B------:R-:W-:Y:S02]  /*00c0*/  UIADD3 UR4, UP1, UR4, 0x1f0, URZ ;  /* 0x000001f004047890 */ /* 0x000fe4000ff3e03f */
[----:B------:R-:W-:Y:S02]  /*00d0*/  UIADD3.X UR7, URZ, UR5, URZ, UP0, !UPT ;  /* 0x000000053f077290 */ /* 0x000fe400087fe43f */
[----:B------:R-:W-:-:S07]  /*00e0*/  UIADD3.X UR5, URZ, UR5, URZ, UP1, !UPT ;  /* 0x000000053f057290 */ /* 0x000fce0008ffe43f */
[----:B------:R0:W-:Y:S02]  /*00f0*/  UTMACCTL.PF [UR6] ;  /* 0x00000000060079b9 */ /* 0x0001e40008040000 */
[----:B------:R0:W-:Y:S02]  /*0100*/  UTMACCTL.PF [UR4] ;  /* 0x00000000040079b9 */ /* 0x0001e40008040000 */
[----:B0-----:R-:W-:Y:S01]  /*0110*/  NOP ;  /* 0x0000000000007918 */ /* 0x001fe20000000000 */
.L_x_1:
[----:B------:R-:W-:Y:S05]  /*0120*/  BSYNC B0 ;  /* 0x0000000000007941 */ /* 0x000fea0003800000 */
.L_x_0:
[----:B------:R-:W0:Y:S02]  /*0130*/  SHFL.IDX PT, R5, R0, RZ, 0x1f ;  /* 0x00001fff00057589 */ /* 0x000e2400000e0000 */
[----:B0-----:R-:W-:-:S13]  /*0140*/  ISETP.NE.AND P0, PT, R5, RZ, PT ;  /* 0x000000ff0500720c */ /* 0x001fda0003f05270 */
[----:B------:R-:W-:Y:S05]  /*0150*/  @P0 BRA `(.L_x_2) ;  /* 0x0000000000700947 */ /* 0x000fea0003800000 */
[----:B------:R-:W0:Y:S01]  /*0160*/  S2UR UR8, SR_CgaCtaId ;  /* 0x00000000000879c3 */ /* 0x000e220000008800 */
[----:B------:R-:W-:Y:S01]  /*0170*/  UMOV UR4, 0x400 ;  /* 0x0000040000047882 */ /* 0x000fe20000000000 */
[----:B------:R-:W-:Y:S01]  /*0180*/  UMOV UR5, 0x1 ;  /* 0x0000000100057882 */ /* 0x000fe20000000000 */
[----:B------:R-:W-:Y:S01]  /*0190*/  UMOV UR6, 0x8 ;  /* 0x0000000800067882 */ /* 0x000fe20000000000 */
[----:B------:R-:W-:Y:S01]  /*01a0*/  ELECT P0, URZ, PT ;  /* 0x00000000003f782f */ /* 0x000fe20003800000 */
[----:B------:R-:W-:-:S04]  /*01b0*/  UIADD3 UR6, -UR6, 0x100000, URZ ;  /* 0x0010000006067890 */ /* 0x000fc8000fffe13f */
[----:B------:R-:W-:Y:S02]  /*01c0*/  USHF.L.U32 UR7, UR6, 0xb, URZ ;  /* 0x0000000b06077899 */ /* 0x000fe4000800063f */
[----:B------:R-:W-:Y:S02]  /*01d0*/  USHF.L.U32 UR6, UR6, 0x1, URZ ;  /* 0x0000000106067899 */ /* 0x000fe4000800063f */
[----:B0-----:R-:W-:Y:S02]  /*01e0*/  ULEA UR8, UR8, UR4, 0x18 ;  /* 0x0000000408087291 */ /* 0x001fe4000f8ec03f */
[----:B------:R-:W-:-:S04]  /*01f0*/  UIADD3 UR4, -UR5, 0x100000, URZ ;  /* 0x0010000005047890 */ /* 0x000fc8000fffe13f */
[----:B------:R-:W-:Y:S02]  /*0200*/  USHF.L.U32 UR5, UR4, 0xb, URZ ;  /* 0x0000000b04057899 */ /* 0x000fe4000800063f */
[----:B------:R-:W-:Y:S01]  /*0210*/  USHF.L.U32 UR4, UR4, 0x1, URZ ;  /* 0x0000000104047899 */ /* 0x000fe2000800063f */
[----:B------:R-:W0:Y:S11]  /*0220*/  FENCE.VIEW.ASYNC.S ;  /* 0x00000000000073c6 */ /* 0x000e360000000000 */
[----:B0-----:R0:W1:Y:S01]  /*0230*/  SYNCS.EXCH.64 URZ, [UR8], UR4 ;  /* 0x00000004083f75b2 */ /* 0x0010620008000100 */
[----:B------:R0:W2:Y:S01]  /*0240*/  SYNCS.EXCH.64 URZ, [UR8+0x38], UR6 ;  /* 0x00003806083f75b2 */ /* 0x0000a20008000100 */
[----:B------:R0:W3:Y:S01]  /*0250*/  SYNCS.EXCH.64 URZ, [UR8+0x8], UR4 ;  /* 0x00000804083f75b2 */ /* 0x0000e20008000100 */
[----:B------:R0:W4:Y:S01]  /*0260*/  SYNCS.EXCH.64 URZ, [UR8+0x40], UR6 ;  /* 0x00004006083f75b2 */ /* 0x0001220008000100 */
[----:B------:R0:W0:Y:S01]  /*0270*/  SYNCS.EXCH.64 URZ, [UR8+0x10], UR4 ;  /* 0x00001004083f75b2 */ /* 0x0000220008000100 */
        /* <DEDUP_REMOVED lines=9> */
[----:B------:R-:W-:Y:S01]  /*0310*/  NOP ;  /* 0x0000000000007918 */ /* 0x000fe20000000000 */
.L_x_2:
[----:B------:R-:W-:Y:S01]  /*0320*/  SHF.R.S32.HI R7, RZ, 0x1f, R94 ;  /* 0x0000001fff077819 */ /* 0x000fe2000001145e */
[----:B------:R-:W5:Y:S01]  /*0330*/  SHFL.IDX PT, R0, R0, RZ, 0x1f ;  /* 0x00001fff00007589 */ /* 0x000f6200000e0000 */
[----:B0-----:R-:W0:Y:S01]  /*0340*/  S2UR UR8, SR_CTAID.X ;  /* 0x00000000000879c3 */ /* 0x001e220000002500 */
[----:B------:R-:W-:Y:S02]  /*0350*/  ELECT P0, URZ, PT ;  /* 0x00000000003f782f */ /* 0x000fe40003800000 */
[----:B------:R-:W-:Y:S01]  /*0360*/  LEA.HI R7, R7, R94, RZ, 0x7 ;  /* 0x0000005e07077211 */ /* 0x000fe200078f38ff */
[----:B------:R-:W1:Y:S01]  /*0370*/  S2R R4, SR_CTAID.Y ;  /* 0x0000000000047919 */ /* 0x000e620000002600 */
[----:B------:R-:W-:Y:S01]  /*0380*/  ULDC UR4, c[0x0][0x154] ;  /* 0x0000550000047ab9 */ /* 0x000fe20000000800 */
[----:B------:R-:W-:Y:S01]  /*0390*/  NOP ;  /* 0x0000000000007918 */ /* 0x000fe20000000000 */
[----:B------:R-:W-:Y:S01]  /*03a0*/  LOP3.LUT R7, R7, 0xffffff80, RZ, 0xc0, !PT ;  /* 0xffffff8007077812 */ /* 0x000fe200078ec0ff */
[----:B------:R-:W-:Y:S01]  /*03b0*/  NOP ;  /* 0x0000000000007918 */ /* 0x000fe20000000000 */
[----:B------:R-:W2:Y:S03]  /*03c0*/  LDC R14, c[0x0][0x140] ;  /* 0x00005000ff0e7b82 */ /* 0x000ea60000000800 */
[----:B------:R-:W-:-:S05]  /*03d0*/  IMAD.IADD R7, R94, 0x1, -R7 ;  /* 0x000000015e077824 */ /* 0x000fca00078e0a07 */
[----:B------:R-:W-:Y:S01]  /*03e0*/  SHF.R.S32.HI R8, RZ, 0x1f, R7 ;  /* 0x0000001fff087819 */ /* 0x000fe20000011407 */
[----:B------:R-:W3:Y:S01]  /*03f0*/  LDC R12, c[0x0][0x144] ;  /* 0x00005100ff0c7b82 */ /* 0x000ee20000000800 */
[----:B------:R-:W-:Y:S02]  /*0400*/  LOP3.LUT P2, RZ, R7, 0x7, RZ, 0xc0, !PT ;  /* 0x0000000707ff7812 */ /* 0x000fe4000784c0ff */
[----:B------:R-:W-:Y:S02]  /*0410*/  LEA.HI R8, R8, R7, RZ, 0x3 ;  /* 0x0000000708087211 */ /* 0x000fe400078f18ff */
[----:B-----5:R-:W-:Y:S02]  /*0420*/  ISETP.NE.OR P0, PT, R0, RZ, !P0 ;  /* 0x000000ff0000720c */ /* 0x020fe40004705670 */
[--C-:B------:R-:W-:Y:S02]  /*0430*/  SHF.R.S32.HI R0, RZ, 0x3, R8.reuse ;  /* 0x00000003ff007819 */ /* 0x100fe40000011408 */
[----:B------:R-:W-:-:S02]  /*0440*/  SHF.R.S32.HI R9, RZ, 0x1f, R8 ;  /* 0x0000001fff097819 */ /* 0x000fc40000011408 */
[----:B------:R-:W-:Y:S02]  /*0450*/  SHF.R.S32.HI R8, RZ, 0x1f, R5 ;  /* 0x0000001fff087819 */ /* 0x000fe40000011405 */
[----:B------:R-:W-:Y:S02]  /*0460*/  LEA.HI R9, R9, R0, RZ, 0x2 ;  /* 0x0000000009097211 */ /* 0x000fe400078f10ff */
[----:B------:R-:W-:Y:S02]  /*0470*/  LEA.HI R8, R8, R5, RZ, 0x2 ;  /* 0x0000000508087211 */ /* 0x000fe400078f10ff */
[----:B-1----:R-:W-:Y:S01]  /*0480*/  I2FP.F32.U32 R11, R4 ;  /* 0x00000004000b7245 */ /* 0x002fe20000201000 */
[----:B------:R-:W-:Y:S01]  /*0490*/  VOTEU.ALL UP0, P0 ;  /* 0x00000000003f7886 */ /* 0x000fe20000000000 */
[----:B------:R-:W-:Y:S01]  /*04a0*/  LOP3.LUT R10, R8, 0x3ffffffc, RZ, 0xc0, !PT ;  /* 0x3ffffffc080a7812 */ /* 0x000fe200078ec0ff */
[----:B------:R-:W-:Y:S01]  /*04b0*/  VOTEU.ALL UP1, P0 ;  /* 0x00000000003f7886 */ /* 0x000fe20000020000 */
[----:B------:R-:W-:Y:S01]  /*04c0*/  LOP3.LUT R9, R9, 0xfffffffc, RZ, 0xc0, !PT ;  /* 0xfffffffc09097812 */ /* 0x000fe200078ec0ff */
[----:B------:R-:W-:Y:S01]  /*04d0*/  FMUL R13, R11, UR4 ;  /* 0x000000040b0d7c20 */ /* 0x000fe20008400000 */
[----:B------:R-:W1:Y:S01]  /*04e0*/  @!UP0 S2UR UR7, SR_CgaCtaId ;  /* 0x00000000000789c3 */ /* 0x000e620000008800 */
[----:B------:R-:W-:Y:S01]  /*04f0*/  IMAD.IADD R11, R5, 0x1, -R10 ;  /* 0x00000001050b7824 */ /* 0x000fe200078e0a0a */
[----:B0-----:R-:W-:Y:S01]  /*0500*/  I2FP.F32.U32 R10, UR8 ;  /* 0x00000008000a7c45 */ /* 0x001fe20008201000 */
[----:B------:R-:W-:Y:S01]  /*0510*/  IMAD.IADD R8, R0, 0x1, -R9 ;  /* 0x0000000100087824 */ /* 0x000fe200078e0a09 */
[----:B------:R-:W-:Y:S01]  /*0520*/  ULDC UR4, c[0x0][0x150] ;  /* 0x0000540000047ab9 */ /* 0x000fe20000000800 */
[----:B------:R-:W0:Y:S01]  /*0530*/  F2I.U32.TRUNC.NTZ R13, R13 ;  /* 0x0000000d000d7305 */ /* 0x000e22000020f000 */
[----:B------:R-:W-:Y:S01]  /*0540*/  SHF.R.S32.HI R0, RZ, 0x1f, R3 ;  /* 0x0000001fff007819 */ /* 0x000fe20000011403 */
[----:B------:R-:W-:Y:S01]  /*0550*/  FMUL R10, R10, UR4 ;  /* 0x000000040a0a7c20 */ /* 0x000fe20008400000 */
[----:B------:R-:W5:Y:S01]  /*0560*/  LDC R9, c[0x0][0x148] ;  /* 0x00005200ff097b82 */ /* 0x000f620000000800 */
[----:B------:R-:W-:Y:S01]  /*0570*/  IMAD R8, R11, 0x4, R8 ;  /* 0x000000040b087824 */ /* 0x000fe200078e0208 */
[----:B------:R-:W-:Y:S01]  /*0580*/  LEA.HI R0, R0, R3, RZ, 0x2 ;  /* 0x0000000300007211 */ /* 0x000fe200078f10ff */
[----:B------:R-:W-:Y:S01]  /*0590*/  UMOV UR4, 0x20 ;  /* 0x0000002000047882 */ /* 0x000fe20000000000 */
[----:B------:R-:W-:Y:S01]  /*05a0*/  @!UP0 UMOV UR6, 0x400 ;  /* 0x0000040000068882 */ /* 0x000fe20000000000 */
[----:B------:R-:W4:Y:S01]  /*05b0*/  F2I.U32.TRUNC.NTZ R10, R10 ;  /* 0x0000000a000a7305 */ /* 0x000f22000020f000 */
[----:B------:R-:W-:Y:S01]  /*05c0*/  LOP3.LUT R0, R0, 0xfffffffc, RZ, 0xc0, !PT ;  /* 0xfffffffc00007812 */ /* 0x000fe200078ec0ff */
[----:B------:R-:W-:Y:S01]  /*05d0*/  IMAD.SHL.U32 R19, R8, 0x4, RZ ;  /* 0x0000000408137824 */ /* 0x000fe200078e00ff */
[----:B------:R-:W-:-:S04]  /*05e0*/  @!UP0 UIADD3 UR4, -UR4, 0x100000, URZ ;  /* 0x0010000004048890 */ /* 0x000fc8000fffe13f */
[----:B------:R-:W-:Y:S02]  /*05f0*/  @!UP0 USHF.L.U32 UR5, UR4, 0xb, URZ ;  /* 0x0000000b04058899 */ /* 0x000fe4000800063f */
[----:B------:R-:W-:Y:S01]  /*0600*/  @!UP0 USHF.L.U32 UR4, UR4, 0x1, URZ ;  /* 0x0000000104048899 */ /* 0x000fe2000800063f */
[----:B--2---:R-:W-:Y:S01]  /*0610*/  ISETP.EQ.U32.AND P3, PT, R14, 0x1, PT ;  /* 0x000000010e00780c */ /* 0x004fe20003f62070 */
[----:B------:R-:W-:Y:S01]  /*0620*/  IMAD.IADD R3, R3, 0x1, -R0 ;  /* 0x0000000103037824 */ /* 0x000fe200078e0a00 */
[----:B------:R-:W-:Y:S01]  /*0630*/  LOP3.LUT R19, R8, 0xc, R19, 0x78, !PT ;  /* 0x0000000c08137812 */ /* 0x000fe200078e7813 */
[----:B0-----:R-:W-:Y:S02]  /*0640*/  IMAD.MOV R20, RZ, RZ, -R13 ;  /* 0x000000ffff147224 */ /* 0x001fe400078e0a0d */
[----:B------:R-:W-:Y:S01]  /*0650*/  VIADD R8, R2, 0xffffffff ;  /* 0xffffffff02087836 */ /* 0x000fe20000000000 */
[----:B-1----:R-:W-:Y:S01]  /*0660*/  @!UP0 ULEA UR6, UR7, UR6, 0x18 ;  /* 0x0000000607068291 */ /* 0x002fe2000f8ec03f */
[----:B------:R-:W-:Y:S01]  /*0670*/  ISETP.NE.AND P1, PT, R3, 0x3, PT ;  /* 0x000000030300780c */ /* 0x000fe20003f25270 */
[----:B------:R-:W-:Y:S01]  /*0680*/  VOTEU.ALL UP0, P0 ;  /* 0x00000000003f7886 */ /* 0x000fe20000000000 */
[----:B------:R-:W-:Y:S01]  /*0690*/  ISETP.LT.U32.AND P0, PT, R19, 0x4, !P2 ;  /* 0x000000041300780c */ /* 0x000fe20005701070 */
[----:B----4-:R-:W-:Y:S01]  /*06a0*/  IMAD.MOV R7, RZ, RZ, -R10 ;  /* 0x000000ffff077224 */ /* 0x010fe200078e0a0a */
[----:B------:R-:W-:-:S02]  /*06b0*/  ISETP.EQ.OR P1, PT, R3, RZ, !P1 ;  /* 0x000000ff0300720c */ /* 0x000fc40004f22670 */
[----:B------:R-:W-:Y:S01]  /*06c0*/  ISETP.GE.U32.AND P5, PT, R8, 0x2, PT ;  /* 0x000000020800780c */ /* 0x000fe20003fa6070 */
[----:B-----5:R-:W-:Y:S01]  /*06d0*/  IMAD R0, R9, R20, R4 ;  /* 0x0000001409007224 */ /* 0x020fe200078e0204 */
[----:B------:R-:W-:Y:S01]  /*06e0*/  ISETP.EQ.AND P1, PT, R2, RZ, P1 ;  /* 0x000000ff0200720c */ /* 0x000fe20000f22270 */
[----:B---3--:R-:W-:Y:S01]  /*06f0*/  IMAD R7, R12, R7, UR8 ;  /* 0x000000080c077e24 */ /* 0x008fe2000f8e0207 */
[----:B------:R-:W-:Y:S01]  /*0700*/  ISETP.NE.AND P2, PT, R2, RZ, PT ;  /* 0x000000ff0200720c */ /* 0x000fe20003f45270 */
[----:B------:R-:W0:Y:S02]  /*0710*/  FENCE.VIEW.ASYNC.S ;  /* 0x00000000000073c6 */ /* 0x000e240000000000 */
[----:B0-----:R0:W1:Y:S01]  /*0720*/  @!UP0 SYNCS.EXCH.64 URZ, [UR6+0x80], UR4 ;  /* 0x00008004063f85b2 */ /* 0x0010620008000100 */
[----:B------:R-:W-:Y:S02]  /*0730*/  ISETP.NE.AND P4, PT, R0, R19, PT ;  /* 0x000000130000720c */ /* 0x000fe40003f85270 */
[----:B------:R-:W-:-:S02]  /*0740*/  SEL R18, RZ, 0x1, !P1 ;  /* 0x00000001ff127807 */ /* 0x000fc40004800000 */
[----:B------:R-:W-:Y:S02]  /*0750*/  ISETP.EQ.OR P4, PT, R7, RZ, !P4 ;  /* 0x000000ff0700720c */ /* 0x000fe40006782670 */
[----:B------:R-:W-:Y:S02]  /*0760*/  LOP3.LUT R0, R94, 0x7f, RZ, 0xc0, !PT ;  /* 0x0000007f5e007812 */ /* 0x000fe400078ec0ff */
[----:B------:R-:W-:Y:S02]  /*0770*/  PLOP3.LUT P0, PT, P0, P4, PT, 0x80, 0x0 ;  /* 0x000000000000781c */ /* 0x000fe40000709070 */
[----:B------:R-:W-:Y:S02]  /*0780*/  SEL R18, R18, 0x2, P5 ;  /* 0x0000000212127807 */ /* 0x000fe40002800000 */
[----:B------:R-:W-:Y:S01]  /*0790*/  P2R R102, PR, RZ, 0x1 ;  /* 0x00000001ff667803 */ /* 0x000fe20000000000 */
[----:B------:R0:W2:Y:S01]  /*07a0*/  @!UP1 SYNCS.EXCH.64 URZ, [UR6+0x88], UR4 ;  /* 0x00008804063f95b2 */ /* 0x0000a20008000100 */
[----:B------:R-:W-:Y:S01]  /*07b0*/  NOP ;  /* 0x0000000000007918 */ /* 0x000fe20000000000 */
[----:B------:R-:W-:Y:S06]  /*07c0*/  @!P3 BRA `(.L_x_3) ;  /* 0x000000000008b947 */ /* 0x000fec0003800000 */
[----:B-12---:R-:W-:Y:S01]  /*07d0*/  UCGABAR_ARV ;  /* 0x00000000000079c7 */ /* 0x006fe20008000000 */
[----:B------:R-:W-:Y:S05]  /*07e0*/  BRA `(.L_x_4) ;  /* 0x0000000000047947 */ /* 0x000fea0003800000 */
.L_x_3:
[----:B-12---:R-:W-:Y:S01]  /*07f0*/  NOP ;  /* 0x0000000000007918 */ /* 0x006fe20000000000 */
.L_x_4:
[----:B------:R-:W1:Y:S01]  /*0800*/  LDC R2, c[0x0][0x65c] ;  /* 0x00019700ff027b82 */ /* 0x000e620000000800 */
[----:B------:R-:W-:Y:S02]  /*0810*/  IMAD.U32 R10, RZ, RZ, UR8 ;  /* 0x00000008ff0a7e24 */ /* 0x000fe4000f8e00ff */
[----:B------:R-:W-:Y:S01]  /*0820*/  IMAD.MOV.U32 R11, RZ, RZ, RZ ;  /* 0x000000ffff0b7224 */ /* 0x000fe200078e00ff */
[----:B-1----:R-:W-:-:S04]  /*0830*/  ISETP.NE.AND P1, PT, R2, 0x1, PT ;  /* 0x000000010200780c */ /* 0x002fc80003f25270 */
[----:B------:R-:W-:-:S09]  /*0840*/  P2R R5, PR, RZ, 0x2 ;  /* 0x00000002ff057803 */ /* 0x000fd20000000000 */
[----:B------:R-:W1:Y:S01]  /*0850*/  @P1 LDC R17, c[0x0][0x10] ;  /* 0x00000400ff111b82 */ /* 0x000e620000000800 */
[----:B------:R-:W-:Y:S02]  /*0860*/  @P1 IMAD.MOV.U32 R5, RZ, RZ, RZ ;  /* 0x000000ffff051224 */ /* 0x000fe400078e00ff */
[----:B------:R-:W-:-:S05]  /*0870*/  @P1 IMAD.MOV.U32 R15, RZ, RZ, RZ ;  /* 0x000000ffff0f1224 */ /* 0x000fca00078e00ff */
[----:B------:R-:W2:Y:S01]  /*0880*/  @!P1 LDC R13, c[0x0][0xc] ;  /* 0x00000300ff0d9b82 */ /* 0x000ea20000000800 */
[----:B0-----:R-:W-:Y:S01]  /*0890*/  ULDC UR4, c[0x0][0xc] ;  /* 0x0000030000047ab9 */ /* 0x001fe20000000800 */
[----:B------:R-:W-:Y:S01]  /*08a0*/  ULDC UR5, c[0x0][0x10] ;  /* 0x0000040000057ab9 */ /* 0x000fe20000000800 */
[----:B------:R-:W-:Y:S01]  /*08b0*/  ULDC UR6, c[0x0][0x14] ;  /* 0x0000050000067ab9 */ /* 0x000fe20000000800 */
[----:B------:R-:W-:-:S04]  /*08c0*/  UIMAD.WIDE.U32 UR4, UR4, UR5, URZ ;  /* 0x00000005040472a5 */ /* 0x000fc8000f8e003f */
[----:B------:R-:W-:Y:S02]  /*08d0*/  UIMAD.WIDE.U32 UR36, UR4, UR6, URZ ;  /* 0x00000006042472a5 */ /* 0x000fe4000f8e003f */
[----:B------:R-:W-:-:S04]  /*08e0*/  UIMAD UR42, UR5, UR6, URZ ;  /* 0x00000006052a72a4 */ /* 0x000fc8000f8e023f */
[----:B------:R-:W-:Y:S01]  /*08f0*/  UIADD3 UR42, UR37, UR42, URZ ;  /* 0x0000002a252a7290 */ /* 0x000fe2000fffe03f */
[----:B-1----:R-:W-:-:S04]  /*0900*/  @P1 IMAD.WIDE.U32 R16, R17, UR8, R4 ;  /* 0x0000000811101c25 */ /* 0x002fc8000f8e0004 */
[----:B------:R-:W-:Y:S02]  /*0910*/  @P1 IMAD.IADD R17, R17, 0x1, R15 ;  /* 0x0000000111111824 */ /* 0x000fe400078e020f */
[----:B--2---:R-:W-:-:S04]  /*0920*/  @!P1 IMAD.WIDE.U32 R10, R4, R13, R10 ;  /* 0x0000000d040a9225 */ /* 0x004fc800078e000a */
[----:B------:R-:W-:Y:S02]  /*0930*/  @!P1 IMAD.MOV.U32 R16, RZ, RZ, R10 ;  /* 0x000000ffff109224 */ /* 0x000fe400078e000a */
[----:B------:R-:W-:Y:S01]  /*0940*/  @!P1 IMAD.MOV.U32 R17, RZ, RZ, R11 ;  /* 0x000000ffff119224 */ /* 0x000fe200078e000b */
[----:B------:R-:W-:Y:S06]  /*0950*/  @!P3 BRA `(.L_x_5) ;  /* 0x00000000000cb947 */ /* 0x000fec0003800000 */
[----:B------:R-:W-:Y:S01]  /*0960*/  UCGABAR_WAIT ;  /* 0x0000000000007dc7 */ /* 0x000fe20008000000 */
[----:B------:R-:W-:Y:S01]  /*0970*/  CCTL.IVALL ;  /* 0x00000000ff00798f */ /* 0x000fe20002000000 */
[----:B------:R-:W-:Y:S05]  /*0980*/  BRA `(.L_x_6) ;  /* 0x0000000000047947 */ /* 0x000fea0003800000 */
.L_x_5:
[----:B------:R-:W-:Y:S06]  /*0990*/  BAR.SYNC.DEFER_BLOCKING 0x0 ;  /* 0x0000000000007b1d */ /* 0x000fec0000010000 */
.L_x_6:
[----:B------:R-:W-:Y:S05]  /*09a0*/  @!P2 BRA `(.L_x_7) ;  /* 0x0000005c00aca947 */ /* 0x000fea0003800000 */
[----:B------:R-:W-:-:S13]  /*09b0*/  ISETP.GT.U32.AND P0, PT, R8, 0x1, PT ;  /* 0x000000010800780c */ /* 0x000fda0003f04070 */
[----:B------:R-:W-:Y:S05]  /*09c0*/  @P0 EXIT ;  /* 0x000000000000094d */ /* 0x000fea0003800000 */
[----:B------:R-:W-:Y:S01]  /*09d0*/  ULDC.64 UR4, c[0x0][0x650] ;  /* 0x0001940000047ab9 */ /* 0x000fe20000000a00 */
[----:B------:R-:W-:Y:S01]  /*09e0*/  PRMT R3, RZ, 0x7610, R3 ;  /* 0x00007610ff037816 */ /* 0x000fe20000000003 */
[----:B------:R-:W-:Y:S01]  /*09f0*/  IMAD.MOV.U32 R101, RZ, RZ, -0x1 ;  /* 0xffffffffff657424 */ /* 0x000fe200078e00ff */
[----:B------:R-:W-:Y:S01]  /*0a00*/  ISETP.GE.U32.AND P0, PT, R16, UR4, PT ;  /* 0x0000000410007c0c */ /* 0x000fe2000bf06070 */
[----:B------:R-:W-:Y:S02]  /*0a10*/  IMAD.MOV.U32 R100, RZ, RZ, -0x1 ;  /* 0xffffffffff647424 */ /* 0x000fe400078e00ff */
[----:B------:R-:W-:Y:S01]  /*0a20*/  IMAD.MOV.U32 R99, RZ, RZ, -0x1 ;  /* 0xffffffffff637424 */ /* 0x000fe200078e00ff */
[----:B------:R-:W-:-:S13]  /*0a30*/  ISETP.GE.U32.AND.EX P0, PT, R17, UR5, PT, P0 ;  /* 0x0000000511007c0c */ /* 0x000fda000bf06100 */
[----:B------:R-:W-:Y:S05]  /*0a40*/  @P0 BRA `(.L_x_8) ;  /* 0x0000000400280947 */ /* 0x000fea0003800000 */
[----:B------:R-:W0:Y:S01]  /*0a50*/  LDC.64 R22, c[0x0][0x628] ;  /* 0x00018a00ff167b82 */ /* 0x000e220000000a00 */
[----:B------:R-:W-:Y:S02]  /*0a60*/  IMAD.MOV.U32 R10, RZ, RZ, R16 ;  /* 0x000000ffff0a7224 */ /* 0x000fe400078e0010 */
[----:B------:R-:W-:-:S05]  /*0a70*/  IMAD.MOV.U32 R11, RZ, RZ, R17 ;  /* 0x000000ffff0b7224 */ /* 0x000fca00078e0011 */
[----:B------:R-:W1:Y:S08]  /*0a80*/  LDC R8, c[0x0][0x630] ;  /* 0x00018c00ff087b82 */ /* 0x000e700000000800 */
[----:B------:R-:W2:Y:S01]  /*0a90*/  LDC.64 R24, c[0x0][0x620] ;  /* 0x00018800ff187b82 */ /* 0x000ea20000000a00 */
[----:B0-----:R-:W-:-:S04]  /*0aa0*/  ISETP.NE.U32.AND P0, PT, R22, RZ, PT ;  /* 0x000000ff1600720c */ /* 0x001fc80003f05070 */
[----:B------:R-:W-:-:S13]  /*0ab0*/  ISETP.NE.AND.EX P0, PT, R23, RZ, PT, P0 ;  /* 0x000000ff1700720c */ /* 0x000fda0003f05300 */
[----:B-12---:R-:W-:Y:S05]  /*0ac0*/  @!P0 BRA `(.L_x_9) ;  /* 0x0000000000288947 */ /* 0x006fea0003800000 */
[----:B------:R-:W0:Y:S02]  /*0ad0*/  LDC R3, c[0x0][0x634] ;  /* 0x00018d00ff037b82 */ /* 0x000e240000000800 */
[----:B0-----:R-:W-:-:S05]  /*0ae0*/  IADD3 R3, P0, R16, R3, RZ ;  /* 0x0000000310037210 */ /* 0x001fca0007f1e0ff */
[----:B------:R-:W-:-:S04]  /*0af0*/  IMAD.X R21, RZ, RZ, R17, P0 ;  /* 0x000000ffff157224 */ /* 0x000fc800000e0611 */
[----:B------:R-:W-:-:S04]  /*0b00*/  IMAD.WIDE.U32 R10, R21, R22, RZ ;  /* 0x00000016150a7225 */ /* 0x000fc800078e00ff */
[----:B------:R-:W-:-:S04]  /*0b10*/  IMAD.WIDE.U32 R12, P0, R3, R23, R10 ;  /* 0x00000017030c7225 */ /* 0x000fc8000780000a */
[----:B------:R-:W-:-:S04]  /*0b20*/  IMAD.WIDE.U32 R10, R3, R22, RZ ;  /* 0x00000016030a7225 */ /* 0x000fc800078e00ff */
[----:B------:R-:W-:Y:S01]  /*0b30*/  IMAD.X R15, RZ, RZ, RZ, P0 ;  /* 0x000000ffff0f7224 */ /* 0x000fe200000e06ff */
[----:B------:R-:W-:Y:S01]  /*0b40*/  IADD3 RZ, P0, R11, R12, RZ ;  /* 0x0000000c0bff7210 */ /* 0x000fe20007f1e0ff */
[----:B------:R-:W-:-:S04]  /*0b50*/  IMAD.MOV.U32 R14, RZ, RZ, R13 ;  /* 0x000000ffff0e7224 */ /* 0x000fc800078e000d */
[----:B------:R-:W-:-:S08]  /*0b60*/  IMAD.WIDE.U32.X R10, R21, R23, R14, P0 ;  /* 0x00000017150a7225 */ /* 0x000fd000000e040e */
.L_x_9:
[----:B------:R-:W0:Y:S01]  /*0b70*/  LDC.64 R28, c[0x0][0x640] ;  /* 0x00019000ff1c7b82 */ /* 0x000e220000000a00 */
[-CC-:B------:R-:W-:Y:S01]  /*0b80*/  SHF.R.U64 R99, R10, R8.reuse, R11.reuse ;  /* 0x000000080a637219 */ /* 0x180fe2000000120b */
[----:B------:R-:W-:Y:S01]  /*0b90*/  IMAD.MOV.U32 R23, RZ, RZ, 0x1 ;  /* 0x00000001ff177424 */ /* 0x000fe200078e00ff */
[----:B------:R-:W-:Y:S02]  /*0ba0*/  SHF.R.U32.HI R3, RZ, R8, R11 ;  /* 0x00000008ff037219 */ /* 0x000fe4000001160b */
[----:B------:R-:W-:-:S03]  /*0bb0*/  IADD3 R5, P0, RZ, -R99, RZ ;  /* 0x80000063ff057210 */ /* 0x000fc60007f1e0ff */
[----:B------:R-:W1:Y:S02]  /*0bc0*/  LDC R12, c[0x0][0x618] ;  /* 0x00018600ff0c7b82 */ /* 0x000e640000000800 */
[----:B------:R-:W-:Y:S02]  /*0bd0*/  IMAD.X R3, RZ, RZ, ~R3, P0 ;  /* 0x000000ffff037224 */ /* 0x000fe400000e0e03 */
[----:B------:R-:W-:-:S04]  /*0be0*/  IMAD.WIDE.U32 R10, R5, R24, R16 ;  /* 0x00000018050a7225 */ /* 0x000fc800078e0010 */
[----:B------:R-:W2:Y:S01]  /*0bf0*/  LDC R22, c[0x0][0x608] ;  /* 0x00018200ff167b82 */ /* 0x000ea20000000800 */
[----:B------:R-:W-:Y:S02]  /*0c00*/  IMAD R8, R3, R24, RZ ;  /* 0x0000001803087224 */ /* 0x000fe400078e02ff */
[----:B------:R-:W-:Y:S02]  /*0c10*/  IMAD.MOV.U32 R3, RZ, RZ, -0x1 ;  /* 0xffffffffff037424 */ /* 0x000fe400078e00ff */
[----:B------:R-:W-:-:S03]  /*0c20*/  IMAD R5, R5, R25, R8 ;  /* 0x0000001905057224 */ /* 0x000fc600078e0208 */
[----:B------:R-:W3:Y:S01]  /*0c30*/  LDC R26, c[0x0][0x658] ;  /* 0x00019600ff1a7b82 */ /* 0x000ee20000000800 */
[----:B------:R-:W-:Y:S01]  /*0c40*/  IMAD.IADD R5, R11, 0x1, R5 ;  /* 0x000000010b057824 */ /* 0x000fe200078e0205 */
[----:B0-----:R-:W-:-:S04]  /*0c50*/  ISETP.NE.U32.AND P0, PT, R28, RZ, PT ;  /* 0x000000ff1c00720c */ /* 0x001fc80003f05070 */
[----:B------:R-:W-:Y:S02]  /*0c60*/  ISETP.NE.AND.EX P0, PT, R29, RZ, PT, P0 ;  /* 0x000000ff1d00720c */ /* 0x000fe40003f05300 */
[----:B------:R-:W0:Y:S01]  /*0c70*/  LDC R24, c[0x0][0x600] ;  /* 0x00018000ff187b82 */ /* 0x000e220000000800 */
[-CC-:B-1----:R-:W-:Y:S02]  /*0c80*/  SHF.R.U64 R14, R10, R12.reuse, R5.reuse ;  /* 0x0000000c0a0e7219 */ /* 0x182fe40000001205 */
[----:B------:R-:W-:-:S05]  /*0c90*/  SHF.R.U32.HI R5, RZ, R12, R5 ;  /* 0x0000000cff057219 */ /* 0x000fca0000011605 */
[----:B------:R-:W1:Y:S01]  /*0ca0*/  LDC R15, c[0x0][0x648] ;  /* 0x00019200ff0f7b82 */ /* 0x000e620000000800 */
[-CC-:B--2---:R-:W-:Y:S02]  /*0cb0*/  SHF.R.U64 R27, R14, R22.reuse, R5.reuse ;  /* 0x000000160e1b7219 */ /* 0x184fe40000001205 */
[----:B------:R-:W-:Y:S01]  /*0cc0*/  SHF.R.U32.HI R5, RZ, R22, R5 ;  /* 0x00000016ff057219 */ /* 0x000fe20000011605 */
[----:B------:R-:W-:-:S04]  /*0cd0*/  IMAD R22, R9, R20, R4 ;  /* 0x0000001409167224 */ /* 0x000fc800078e0204 */
[----:B------:R-:W2:Y:S01]  /*0ce0*/  LDC R21, c[0x0][0x638] ;  /* 0x00018e00ff157b82 */ /* 0x000ea20000000800 */
[-CC-:B---3--:R-:W-:Y:S02]  /*0cf0*/  SHF.R.U64 R20, R27, R26.reuse, R5.reuse ;  /* 0x0000001a1b147219 */ /* 0x188fe40000001205 */
[-C--:B------:R-:W-:Y:S02]  /*0d00*/  SHF.L.U32 R3, R3, R26.reuse, RZ ;  /* 0x0000001a03037219 */ /* 0x080fe400000006ff */
[----:B------:R-:W-:Y:S01]  /*0d10*/  SHF.R.U32.HI R5, RZ, R26, R5 ;  /* 0x0000001aff057219 */ /* 0x000fe20000011605 */
[----:B------:R-:W-:Y:S01]  /*0d20*/  IMAD.MOV.U32 R4, RZ, RZ, R20 ;  /* 0x000000ffff047224 */ /* 0x000fe200078e0014 */
[----:B------:R-:W-:Y:S01]  /*0d30*/  LOP3.LUT R12, RZ, R3, RZ, 0x33, !PT ;  /* 0x00000003ff0c7212 */ /* 0x000fe200078e33ff */
[----:B------:R-:W3:Y:S01]  /*0d40*/  LDC R25, c[0x0][0x610] ;  /* 0x00018400ff197b82 */ /* 0x000ee20000000800 */
[----:B------:R-:W-:Y:S05]  /*0d50*/  @!P0 BRA `(.L_x_10) ;  /* 0x0000000000288947 */ /* 0x000fea0003800000 */
[----:B------:R-:W4:Y:S02]  /*0d60*/  LDC R3, c[0x0][0x64c] ;  /* 0x00019300ff037b82 */ /* 0x000f240000000800 */
[----:B----4-:R-:W-:-:S05]  /*0d70*/  IADD3 R3, P0, R20, R3, RZ ;  /* 0x0000000314037210 */ /* 0x010fca0007f1e0ff */
        /* <DEDUP_REMOVED lines=8> */
.L_x_10:
[----:B-1----:R-:W-:Y:S01]  /*0e00*/  SHF.R.U64 R4, R4, R15, R5 ;  /* 0x0000000f04047219 */ /* 0x002fe20000001205 */
[----:B0-----:R-:W-:Y:S01]  /*0e10*/  VIADD R5, R24, 0xffffffff ;  /* 0xffffffff18057836 */ /* 0x001fe20000000000 */
[----:B------:R-:W-:Y:S02]  /*0e20*/  SHF.L.U32 R3, R23, R26, RZ ;  /* 0x0000001a17037219 */ /* 0x000fe400000006ff */
[----:B------:R-:W-:Y:S01]  /*0e30*/  LOP3.LUT R12, R27, R12, RZ, 0xc0, !PT ;  /* 0x0000000c1b0c7212 */ /* 0x000fe200078ec0ff */
[----:B------:R-:W-:Y:S01]  /*0e40*/  IMAD.MOV R8, RZ, RZ, -R4 ;  /* 0x000000ffff087224 */ /* 0x000fe200078e0a04 */
[----:B------:R-:W-:-:S03]  /*0e50*/  SEL R7, R7, R22, !P1 ;  /* 0x0000001607077207 */ /* 0x000fc60004800000 */
[----:B------:R-:W-:Y:S01]  /*0e60*/  IMAD R12, R3, R4, R12 ;  /* 0x00000004030c7224 */ /* 0x000fe200078e020c */
[----:B------:R-:W-:Y:S01]  /*0e70*/  LOP3.LUT R4, R14, R5, RZ, 0xc0, !PT ;  /* 0x000000050e047212 */ /* 0x000fe200078ec0ff */
[----:B--2---:R-:W-:Y:S02]  /*0e80*/  IMAD R3, R8, R21, R20 ;  /* 0x0000001508037224 */ /* 0x004fe400078e0214 */
[----:B---3--:R-:W-:Y:S02]  /*0e90*/  IMAD R7, R12, R25, R7 ;  /* 0x000000190c077224 */ /* 0x008fe400078e0207 */
[----:B------:R-:W-:Y:S02]  /*0ea0*/  IMAD.MOV.U32 R5, RZ, RZ, 0x1 ;  /* 0x00000001ff057424 */ /* 0x000fe400078e00ff */
[----:B------:R-:W-:-:S03]  /*0eb0*/  IMAD R4, R3, R24, R4 ;  /* 0x0000001803047224 */ /* 0x000fc600078e0204 */
[----:B------:R-:W-:Y:S02]  /*0ec0*/  PRMT R3, R5, 0x7610, R3 ;  /* 0x0000761005037816 */ /* 0x000fe40000000003 */
[----:B------:R-:W-:Y:S02]  /*0ed0*/  SEL R100, R4, R7, !P1 ;  /* 0x0000000704647207 */ /* 0x000fe40004800000 */
[----:B------:R-:W-:-:S07]  /*0ee0*/  SEL R101, R7, R4, !P1 ;  /* 0x0000000407657207 */ /* 0x000fce0004800000 */
.L_x_8:
[----:B------:R-:W-:-:S08]  /*0ef0*/  NOP ;  /* 0x0000000000007918 */ /* 0x000fd00000000000 */
[----:B------:R-:W0:Y:S02]  /*0f00*/  USETMAXREG.TRY_ALLOC.CTAPOOL UP0, 0xe8 ;  /* 0x000000e8000079c8 */ /* 0x000e240008000600 */
[----:B0-----:R-:W-:-:S13]  /*0f10*/  PLOP3.LUT P0, PT, PT, PT, UP0, 0x80, 0x0 ;  /* 0x000000000000781c */ /* 0x001fda0003f0f008 */
[----:B------:R-:W-:Y:S05]  /*0f20*/  @!P0 BRA `(.L_x_8) ;  /* 0xfffffffc00f08947 */ /* 0x000fea000383ffff */
[----:B------:R-:W-:Y:S01]  /*0f30*/  ULDC.64 UR4, c[0x0][0x598] ;  /* 0x0001660000047ab9 */ /* 0x000fe20000000a00 */
[----:B------:R-:W-:Y:S01]  /*0f40*/  ULDC.64 UR38, c[0x0][0x208] ;  /* 0x0000820000267ab9 */ /* 0x000fe20000000a00 */
[----:B------:R-:W-:-:S04]  /*0f50*/  ISETP.NE.U32.AND P0, PT, RZ, UR4, PT ;  /* 0x00000004ff007c0c */ /* 0x000fc8000bf05070 */
[----:B------:R-:W-:-:S13]  /*0f60*/  ISETP.NE.AND.EX P0, PT, RZ, UR5, PT, P0 ;  /* 0x00000005ff007c0c */ /* 0x000fda000bf05300 */
[----:B------:R-:W-:Y:S05]  /*0f70*/  @!P0 BRA `(.L_x_11) ;  /* 0x00000000001c8947 */ /* 0x000fea0003800000 */
[----:B------:R-:W0:Y:S02]  /*0f80*/  LDC.64 R4, c[0x0][0x598] ;  /* 0x00016600ff047b82 */ /* 0x000e240000000a00 */
[----:B0-----:R-:W2:Y:S02]  /*0f90*/  LDG.E.64 R4, desc[UR38][R4.64] ;  /* 0x0000002604047981 */ /* 0x001ea4000c1e1b00 */
[----:B--2---:R-:W-:-:S04]  /*0fa0*/  ISETP.NE.U32.AND P0, PT, R4, RZ, PT ;  /* 0x000000ff0400720c */ /* 0x004fc80003f05070 */
[----:B------:R-:W-:-:S13]  /*0fb0*/  ISETP.NE.AND.EX P0, PT, R5, RZ, PT, P0 ;  /* 0x000000ff0500720c */ /* 0x000fda0003f05300 */
[----:B------:R-:W-:Y:S05]  /*0fc0*/  @!P0 BRA `(.L_x_11) ;  /* 0x0000000000088947 */ /* 0x000fea0003800000 */
[----:B------:R0:W5:Y:S01]  /*0fd0*/  LD.E R88, desc[UR38][R4.64] ;  /* 0x0000002604587980 */ /* 0x000162000c101900 */
[----:B------:R-:W-:Y:S05]  /*0fe0*/  BRA `(.L_x_12) ;  /* 0x0000000000247947 */ /* 0x000fea0003800000 */
.L_x_11:
[----:B------:R-:W-:Y:S02]  /*0ff0*/  ULDC.64 UR4, c[0x0][0x588] ;  /* 0x0001620000047ab9 */ /* 0x000fe40000000a00 */
[----:B------:R-:W-:-:S04]  /*1000*/  ISETP.NE.U32.AND P0, PT, RZ, UR4, PT ;  /* 0x00000004ff007c0c */ /* 0x000fc8000bf05070 */
[----:B------:R-:W-:-:S13]  /*1010*/  ISETP.NE.AND.EX P0, PT, RZ, UR5, PT, P0 ;  /* 0x00000005ff007c0c */ /* 0x000fda000bf05300 */
[----:B------:R-:W-:Y:S05]  /*1020*/  @!P0 BRA `(.L_x_13) ;  /* 0x00000000000c8947 */ /* 0x000fea0003800000 */
[----:B------:R-:W0:Y:S02]  /*1030*/  LDC.64 R88, c[0x0][0x588] ;  /* 0x00016200ff587b82 */ /* 0x000e240000000a00 */
[----:B0-----:R1:W5:Y:S01]  /*1040*/  LDG.E R88, desc[UR38][R88.64] ;  /* 0x0000002658587981 */ /* 0x001362000c1e1900 */
[----:B------:R-:W-:Y:S05]  /*1050*/  BRA `(.L_x_12) ;  /* 0x0000000000087947 */ /* 0x000fea0003800000 */
.L_x_13:
[----:B------:R-:W-:Y:S02]  /*1060*/  ULDC UR4, c[0x0][0x580] ;  /* 0x0001600000047ab9 */ /* 0x000fe40000000800 */
[----:B------:R-:W-:-:S07]  /*1070*/  IMAD.U32 R88, RZ, RZ, UR4 ;  /* 0x00000004ff587e24 */ /* 0x000fce000f8e00ff */
.L_x_12:
[----:B------:R-:W-:Y:S02]  /*1080*/  ULDC.64 UR4, c[0x0][0x5a0] ;  /* 0x0001680000047ab9 */ /* 0x000fe40000000a00 */
[----:B------:R-:W-:-:S04]  /*1090*/  ISETP.NE.U32.AND P0, PT, RZ, UR4, PT ;  /* 0x00000004ff007c0c */ /* 0x000fc8000bf05070 */
[----:B------:R-:W-:-:S13]  /*10a0*/  ISETP.NE.AND.EX P0, PT, RZ, UR5, PT, P0 ;  /* 0x00000005ff007c0c */ /* 0x000fda000bf05300 */
[----:B------:R-:W-:Y:S05]  /*10b0*/  @!P0 BRA `(.L_x_14) ;  /* 0x00000000001c8947 */ /* 0x000fea0003800000 */
[----:B0-----:R-:W0:Y:S02]  /*10c0*/  LDC.64 R4, c[0x0][0x5a0] ;  /* 0x00016800ff047b82 */ /* 0x001e240000000a00 */
[----:B0-----:R-:W2:Y:S02]  /*10d0*/  LDG.E.64 R4, desc[UR38][R4.64] ;  /* 0x0000002604047981 */ /* 0x001ea4000c1e1b00 */
[----:B--2---:R-:W-:-:S04]  /*10e0*/  ISETP.NE.U32.AND P0, PT, R4, RZ, PT ;  /* 0x000000ff0400720c */ /* 0x004fc80003f05070 */
[----:B------:R-:W-:-:S13]  /*10f0*/  ISETP.NE.AND.EX P0, PT, R5, RZ, PT, P0 ;  /* 0x000000ff0500720c */ /* 0x000fda0003f05300 */
[----:B------:R-:W-:Y:S05]  /*1100*/  @!P0 BRA `(.L_x_14) ;  /* 0x0000000000088947 */ /* 0x000fea0003800000 */
[----:B-1----:R0:W5:Y:S01]  /*1110*/  LD.E R89, desc[UR38][R4.64] ;  /* 0x0000002604597980 */ /* 0x002162000c101900 */
[----:B------:R-:W-:Y:S05]  /*1120*/  BRA `(.L_x_15) ;  /* 0x0000000000247947 */ /* 0x000fea0003800000 */
.L_x_14:
[----:B------:R-:W-:Y:S02]  /*1130*/  ULDC.64 UR4, c[0x0][0x590] ;  /* 0x0001640000047ab9 */ /* 0x000fe40000000a00 */
[----:B------:R-:W-:-:S04]  /*1140*/  ISETP.NE.U32.AND P0, PT, RZ, UR4, PT ;  /* 0x00000004ff007c0c */ /* 0x000fc8000bf05070 */
[----:B------:R-:W-:-:S13]  /*1150*/  ISETP.NE.AND.EX P0, PT, RZ, UR5, PT, P0 ;  /* 0x00000005ff007c0c */ /* 0x000fda000bf05300 */
[----:B------:R-:W-:Y:S05]  /*1160*/  @!P0 BRA `(.L_x_16) ;  /* 0x00000000000c8947 */ /* 0x000fea0003800000 */
[----:B0-----:R-:W1:Y:S02]  /*1170*/  LDC.64 R4, c[0x0][0x590] ;  /* 0x00016400ff047b82 */ /* 0x001e640000000a00 */
[----:B-1----:R1:W5:Y:S01]  /*1180*/  LDG.E R89, desc[UR38][R4.64] ;  /* 0x0000002604597981 */ /* 0x002362000c1e1900 */
[----:B------:R-:W-:Y:S05]  /*1190*/  BRA `(.L_x_15) ;  /* 0x0000000000087947 */ /* 0x000fea0003800000 */
.L_x_16:
[----:B------:R-:W-:Y:S02]  /*11a0*/  ULDC UR4, c[0x0][0x584] ;  /* 0x0001610000047ab9 */ /* 0x000fe40000000800 */
[----:B-1----:R-:W-:-:S07]  /*11b0*/  IMAD.U32 R89, RZ, RZ, UR4 ;  /* 0x00000004ff597e24 */ /* 0x002fce000f8e00ff */
.L_x_15:
[----:B------:R-:W-:-:S13]  /*11c0*/  LOP3.LUT P0, RZ, R3, 0xff, RZ, 0xc0, !PT ;  /* 0x000000ff03ff7812 */ /* 0x000fda000780c0ff */
[----:B------:R-:W-:Y:S05]  /*11d0*/  @!P0 EXIT ;  /* 0x000000000000894d */ /* 0x000fea0003800000 */
[----:B------:R-:W2:Y:S01]  /*11e0*/  LDC R92, c[0x0][0x658] ;  /* 0x00019600ff5c7b82 */ /* 0x000ea20000000800 */
[----:B------:R-:W-:Y:S01]  /*11f0*/  ULDC.64 UR6, c[0x0][0x288] ;  /* 0x0000a20000067ab9 */ /* 0x000fe20000000a00 */
[----:B------:R-:W-:Y:S01]  /*1200*/  LOP3.LUT R6, R6, 0x1, RZ, 0xc0, !PT ;  /* 0x0000000106067812 */ /* 0x000fe200078ec0ff */
[----:B------:R-:W-:Y:S01]  /*1210*/  UIADD3 UR4, UR7, 0x3f, URZ ;  /* 0x0000003f07047890 */ /* 0x000fe2000fffe03f */
[----:B------:R-:W-:Y:S01]  /*1220*/  SHF.R.U32.HI R3, RZ, 0x2, R94 ;  /* 0x00000002ff037819 */ /* 0x000fe2000001165e */
[----:B01----:R-:W-:Y:S01]  /*1230*/  IMAD.MOV.U32 R5, RZ, RZ, -0x1 ;  /* 0xffffffffff057424 */ /* 0x003fe200078e00ff */
[----:B------:R-:W-:Y:S01]  /*1240*/  SHF.R.U32.HI R0, RZ, 0x1, R0 ;  /* 0x00000001ff007819 */ /* 0x000fe20000011600 */
[----:B------:R-:W-:Y:S01]  /*1250*/  USHF.R.S32.HI UR5, URZ, 0x1f, UR4 ;  /* 0x0000001f3f057899 */ /* 0x000fe20008011404 */
[----:B------:R-:W0:Y:S01]  /*1260*/  LDC.64 R90, c[0x0][0x5c8] ;  /* 0x00017200ff5a7b82 */ /* 0x000e220000000a00 */
[----:B------:R-:W-:Y:S01]  /*1270*/  IMAD.SHL.U32 R22, R6, 0x40, RZ ;  /* 0x0000004006167824 */ /* 0x000fe200078e00ff */
[----:B------:R-:W-:Y:S01]  /*1280*/  LOP3.LUT R3, R3, 0x7, RZ, 0xc0, !PT ;  /* 0x0000000703037812 */ /* 0x000fe200078ec0ff */
[----:B------:R-:W-:Y:S01]  /*1290*/  ULEA.HI UR5, UR5, UR4, URZ, 0x6 ;  /* 0x0000000405057291 */ /* 0x000fe2000f8f303f */
[----:B------:R-:W-:Y:S01]  /*12a0*/  LOP3.LUT R0, R0, 0x30, RZ, 0xc0, !PT ;  /* 0x0000003000007812 */ /* 0x000fe200078ec0ff */
[----:B------:R-:W-:Y:S01]  /*12b0*/  IMAD.MOV.U32 R7, RZ, RZ, 0x1 ;  /* 0x00000001ff077424 */ /* 0x000fe200078e00ff */
[--C-:B------:R-:W-:Y:S01]  /*12c0*/  LOP3.LUT R22, R22, 0x40, R3.reuse, 0xe2, !PT ;  /* 0x0000004016167812 */ /* 0x100fe200078ee203 */
[----:B------:R-:W-:Y:S01]  /*12d0*/  USHF.R.S32.HI UR43, URZ, 0x6, UR5 ;  /* 0x000000063f2b7899 */ /* 0x000fe20008011405 */
[----:B------:R-:W1:Y:S01]  /*12e0*/  LDC R96, c[0x0][0x600] ;  /* 0x00018000ff607b82 */ /* 0x000e620000000800 */
[----:B------:R-:W-:Y:S01]  /*12f0*/  IADD3 R3, RZ, -R0, -R3 ;  /* 0x80000000ff037210 */ /* 0x000fe20007ffe803 */
[----:B------:R-:W-:Y:S01]  /*1300*/  IMAD.U32 R4, RZ, RZ, UR6 ;  /* 0x00000006ff047e24 */ /* 0x000fe2000f8e00ff */
[C---:B------:R-:W-:Y:S01]  /*1310*/  LOP3.LUT R93, R94.reuse, 0x3, RZ, 0xc0, !PT ;  /* 0x000000035e5d7812 */ /* 0x040fe200078ec0ff */
[----:B------:R-:W-:Y:S01]  /*1320*/  UISETP.LT.AND UP0, UPT, UR43, 0x1, UPT ;  /* 0x000000012b00788c */ /* 0x000fe2000bf01270 */
[----:B------:R-:W-:Y:S01]  /*1330*/  LOP3.LUT R95, R94, 0x80, RZ, 0xc0, !PT ;  /* 0x000000805e5f7812 */ /* 0x000fe200078ec0ff */
[----:B------:R-:W-:Y:S01]  /*1340*/  IMAD R3, R6, -0x40, R3 ;  /* 0xffffffc006037824 */ /* 0x000fe200078e0203 */
[----:B------:R-:W-:Y:S01]  /*1350*/  ULDC UR4, c[0x0][0x284] ;  /* 0x0000a10000047ab9 */ /* 0x000fe20000000800 */
[----:B--2---:R-:W-:Y:S01]  /*1360*/  SHF.L.U32 R5, R5, R92, RZ ;  /* 0x0000005c05057219 */ /* 0x004fe200000006ff */
[----:B------:R-:W-:Y:S01]  /*1370*/  USEL UR44, UR43, 0x1, UP0 ;  /* 0x000000012b2c7887 */ /* 0x000fe20008000000 */
[----:B------:R-:W-:Y:S01]  /*1380*/  IMAD R93, R93, -0x2, R4 ;  /* 0xfffffffe5d5d7824 */ /* 0x000fe200078e0204 */
[----:B------:R-:W-:Y:S01]  /*1390*/  LOP3.LUT R22, R22, R0, RZ, 0xfc, !PT ;  /* 0x0000000016167212 */ /* 0x000fe200078efcff */
[----:B------:R-:W-:Y:S01]  /*13a0*/  IMAD.SHL.U32 R94, R94, 0x2, RZ ;  /* 0x000000025e5e7824 */ /* 0x000fe200078e00ff */
[----:B------:R-:W-:Y:S01]  /*13b0*/  SHF.L.U32 R92, R7, R92, RZ ;  /* 0x0000005c075c7219 */ /* 0x000fe200000006ff */
[----:B------:R-:W-:Y:S01]  /*13c0*/  VIADD R98, R3, UR4 ;  /* 0x0000000403627c36 */ /* 0x000fe20008000000 */
[----:B------:R-:W-:Y:S01]  /*13d0*/  LOP3.LUT R103, R18, 0x1, RZ, 0xfc, !PT ;  /* 0x0000000112677812 */ /* 0x000fe200078efcff */
[----:B------:R-:W-:Y:S01]  /*13e0*/  IMAD.MOV.U32 R23, RZ, RZ, RZ ;  /* 0x000000ffff177224 */ /* 0x000fe200078e00ff */
[C---:B0-----:R-:W-:Y:S01]  /*13f0*/  SHF.L.U64.HI R91, R90.reuse, 0x3, R91 ;  /* 0x000000035a5b7819 */ /* 0x041fe2000001025b */
[----:B------:R-:W-:Y:S01]  /*1400*/  IMAD.SHL.U32 R90, R90, 0x8, RZ ;  /* 0x000000085a5a7824 */ /* 0x000fe200078e00ff */
[----:B------:R-:W-:Y:S01]  /*1410*/  SHF.R.U32.HI R95, RZ, 0x7, R95 ;  /* 0x00000007ff5f7819 */ /* 0x000fe2000001165f */
[----:B------:R-:W-:Y:S01]  /*1420*/  UIADD3 UR44, UR43, -UR44, URZ ;  /* 0x8000002c2b2c7290 */ /* 0x000fe2000fffe03f */
[----:B------:R-:W-:Y:S01]  /*1430*/  LOP3.LUT R97, RZ, R5, RZ, 0x33, !PT ;  /* 0x00000005ff617212 */ /* 0x000fe200078e33ff */
[----:B------:R-:W-:Y:S01]  /*1440*/  UMOV UR40, URZ ;  /* 0x0000003f00287c82 */ /* 0x000fe20008000000 */
[----:B------:R-:W-:Y:S01]  /*1450*/  UMOV UR41, URZ ;  /* 0x0000003f00297c82 */ /* 0x000fe20008000000 */
[----:B-1----:R-:W-:-:S08]  /*1460*/  VIADD R96, R96, 0xffffffff ;  /* 0xffffffff60607836 */ /* 0x002fd00000000000 */
.L_x_164:
[----:B0-----:R-:W0:Y:S01]  /*1470*/  SHFL.IDX PT, R0, R95, RZ, 0x1f ;  /* 0x00001fff5f007589 */ /* 0x001e2200000e0000 */
[----:B-1----:R-:W1:Y:S01]  /*1480*/  S2UR UR7, SR_CgaCtaId ;  /* 0x00000000000779c3 */ /* 0x002e620000008800 */
[----:B------:R-:W-:Y:S01]  /*1490*/  UMOV UR6, 0x400 ;  /* 0x0000040000067882 */ /* 0x000fe20000000000 */
[----:B0-----:R-:W-:Y:S01]  /*14a0*/  R2UR UR4, R0 ;  /* 0x00000000000472ca */ /* 0x001fe200000e0000 */
[----:B-1----:R-:W-:-:S12]  /*14b0*/  ULEA UR6, UR7, UR6, 0x18 ;  /* 0x0000000607067291 */ /* 0x002fd8000f8ec03f */
[----:B------:R-:W-:-:S04]  /*14c0*/  ULEA.HI UR5, UR4, UR4, URZ, 0x1 ;  /* 0x0000000404057291 */ /* 0x000fc8000f8f083f */
[----:B------:R-:W-:-:S04]  /*14d0*/  ULOP3.LUT UR5, UR5, 0x7fffe, URZ, 0xc0, !UPT ;  /* 0x0007fffe05057892 */ /* 0x000fc8000f8ec03f */
[----:B------:R-:W-:-:S03]  /*14e0*/  UIADD3 UR5, UR4, -UR5, URZ ;  /* 0x8000000504057290 */ /* 0x000fc6000fffe03f */
[----:B------:R-:W-:Y:S01]  /*14f0*/  ULDC UR4, c[0x0][0x28c] ;  /* 0x0000a30000047ab9 */ /* 0x000fe20000000800 */
[----:B------:R-:W-:Y:S01]  /*1500*/  ULEA UR5, UR5, UR6, 0xd ;  /* 0x0000000605057291 */ /* 0x000fe2000f8e683f */
[----:B------:R-:W-:-:S03]  /*1510*/  ISETP.LT.AND P0, PT, RZ, UR4, PT ;  /* 0x00000004ff007c0c */ /* 0x000fc6000bf01270 */
[----:B------:R-:W-:-:S04]  /*1520*/  UIADD3 UR5, UR5, 0x180, URZ ;  /* 0x0000018005057890 */ /* 0x000fc8000fffe03f */
[----:B------:R-:W-:-:S04]  /*1530*/  USHF.R.U32.HI UR5, URZ, 0x4, UR5 ;  /* 0x000000043f057899 */ /* 0x000fc80008011605 */
[----:B------:R-:W-:-:S04]  /*1540*/  ULOP3.LUT UR5, UR5, 0x3fff, URZ, 0xc0, !UPT ;  /* 0x00003fff05057892 */ /* 0x000fc8000f8ec03f */
[----:B------:R-:W-:Y:S01]  /*1550*/  ULOP3.LUT UR45, UR5, 0x10000, URZ, 0xfc, !UPT ;  /* 0x00010000052d7892 */ /* 0x000fe2000f8efc3f */
[----:B--2345:R-:W-:Y:S11]  /*1560*/  @P0 BRA `(.L_x_17) ;  /* 0x0000000000400947 */ /* 0x03cff60003800000 */
[----:B------:R-:W-:Y:S01]  /*1570*/  MOV R0, 0x0 ;  /* 0x0000000000007802 */ /* 0x000fe20000000f00 */
[----:B------:R-:W-:Y:S01]  /*1580*/  ULDC.64 UR4, c[0x4][0x68] ;  /* 0x01001a0000047ab9 */ /* 0x000fe20000000a00 */
[----:B------:R-:W-:Y:S01]  /*1590*/  ULDC.64 UR6, c[0x4][0x8] ;  /* 0x0100020000067ab9 */ /* 0x000fe20000000a00 */
[----:B------:R-:W-:Y:S01]  /*15a0*/  IMAD.U32 R4, RZ, RZ, UR4 ;  /* 0x00000004ff047e24 */ /* 0x000fe2000f8e00ff */
[----:B------:R0:W1:Y:S01]  /*15b0*/  LDC.64 R14, c[0x4][R0] ;  /* 0x01000000000e7b82 */ /* 0x0000620000000a00 */
[----:B------:R-:W-:Y:S01]  /*15c0*/  IMAD.U32 R5, RZ, RZ, UR5 ;  /* 0x00000005ff057e24 */ /* 0x000fe2000f8e00ff */
[----:B------:R-:W-:Y:S01]  /*15d0*/  ULDC.64 UR4, c[0x4][0x70] ;  /* 0x01001c0000047ab9 */ /* 0x000fe20000000a00 */
[----:B------:R-:W-:Y:S02]  /*15e0*/  IMAD.U32 R10, RZ, RZ, UR6 ;  /* 0x00000006ff0a7e24 */ /* 0x000fe4000f8e00ff */
[----:B------:R-:W-:Y:S02]  /*15f0*/  IMAD.U32 R6, RZ, RZ, UR4 ;  /* 0x00000004ff067e24 */ /* 0x000fe4000f8e00ff */
[----:B------:R-:W-:-:S02]  /*1600*/  IMAD.U32 R7, RZ, RZ, UR5 ;  /* 0x00000005ff077e24 */ /* 0x000fc4000f8e00ff */
[----:B------:R-:W-:Y:S02]  /*1610*/  IMAD.U32 R11, RZ, RZ, UR7 ;  /* 0x00000007ff0b7e24 */ /* 0x000fe4000f8e00ff */
[----:B------:R-:W-:Y:S02]  /*1620*/  IMAD.MOV.U32 R8, RZ, RZ, 0x1e1 ;  /* 0x000001e1ff087424 */ /* 0x000fe400078e00ff */
[----:B------:R-:W-:Y:S02]  /*1630*/  IMAD.MOV.U32 R12, RZ, RZ, 0x1 ;  /* 0x00000001ff0c7424 */ /* 0x000fe400078e00ff */
[----:B0-----:R-:W-:-:S07]  /*1640*/  IMAD.MOV.U32 R13, RZ, RZ, RZ ;  /* 0x000000ffff0d7224 */ /* 0x001fce00078e00ff */
[----:B------:R-:W-:-:S07]  /*1650*/  LEPC R20, `(.L_x_17) ;  /* 0x000000001014794e */ /* 0x000fce0000000000 */
[----:B-1---5:R-:W-:Y:S05]  /*1660*/  CALL.ABS.NOINC R14 ;  /* 0x000000000e007343 */ /* 0x022fea0003c00000 */
.L_x_17:
[----:B------:R-:W-:-:S13]  /*1670*/  ISETP.NE.AND P0, PT, R103, 0x3, PT ;  /* 0x000000036700780c */ /* 0x000fda0003f05270 */
[----:B------:R-:W-:Y:S05]  /*1680*/  @!P0 BRA `(.L_x_18) ;  /* 0x0000000000048947 */ /* 0x000fea0003800000 */
[----:B------:R-:W-:Y:S01]  /*1690*/  BPT.TRAP 0x1 ;  /* 0x000000040000795c */ /* 0x000fe20000300000 */
.L_x_18:
[----:B------:R-:W0:Y:S01]  /*16a0*/  S2UR UR5, SR_CgaCtaId ;  /* 0x00000000000579c3 */ /* 0x000e220000008800 */
[----:B------:R-:W-:Y:S01]  /*16b0*/  UMOV UR4, 0x400 ;  /* 0x0000040000047882 */ /* 0x000fe20000000000 */
[----:B------:R-:W-:Y:S02]  /*16c0*/  IMAD.U32 R0, RZ, RZ, UR40 ;  /* 0x00000028ff007e24 */ /* 0x000fe4000f8e00ff */
[----:B------:R-:W-:-:S03]  /*16d0*/  IMAD.U32 R3, RZ, RZ, UR41 ;  /* 0x00000029ff037e24 */ /* 0x000fc6000f8e00ff */
[----:B------:R-:W-:Y:S01]  /*16e0*/  SHF.L.U32 R0, R0, 0x1f, RZ ;  /* 0x0000001f00007819 */ /* 0x000fe200000006ff */
[----:B0-----:R-:W-:-:S06]  /*16f0*/  ULEA UR4, UR5, UR4, 0x18 ;  /* 0x0000000405047291 */ /* 0x001fcc000f8ec03f */
[----:B------:R-:W-:-:S04]  /*1700*/  IMAD.U32 R6, RZ, RZ, UR4 ;  /* 0x00000004ff067e24 */ /* 0x000fc8000f8e00ff */
[----:B------:R-:W-:-:S04]  /*1710*/  IMAD R3, R3, 0x8, R6 ;  /* 0x0000000803037824 */ /* 0x000fc800078e0206 */
[----:B------:R0:W1:Y:S01]  /*1720*/  SYNCS.PHASECHK.TRANS64.TRYWAIT P1, [R3+URZ], R0 ;  /* 0x00000000030075a7 */ /* 0x000062000802017f */
[----:B------:R-:W-:Y:S05]  /*1730*/  @!P0 BRA `(.L_x_19) ;  /* 0x0000000000048947 */ /* 0x000fea0003800000 */
[----:B------:R-:W-:Y:S01]  /*1740*/  BPT.TRAP 0x1 ;  /* 0x000000040000795c */ /* 0x000fe20000300000 */
.L_x_19:
[----:B------:R-:W-:-:S05]  /*1750*/  IMAD.U32 R4, RZ, RZ, UR44 ;  /* 0x0000002cff047e24 */ /* 0x000fca000f8e00ff */
[----:B------:R-:W-:Y:S01]  /*1760*/  ISETP.GE.AND P2, PT, R4, 0x1, PT ;  /* 0x000000010400780c */ /* 0x000fe20003f46270 */
[----:B-1----:R-:W-:-:S12]  /*1770*/  @P1 BRA `(.L_x_20) ;  /* 0x0000000000081947 */ /* 0x002fd80003800000 */
[----:B------:R-:W1:Y:S02]  /*1780*/  SYNCS.PHASECHK.TRANS64.TRYWAIT P1, [R3+URZ], R0 ;  /* 0x00000000030075a7 */ /* 0x000e64000802017f */
[----:B-1----:R-:W-:Y:S05]  /*1790*/  @!P1 BRA `(.L_x_21) ;  /* 0x0000006400f09947 */ /* 0x002fea0003800000 */
.L_x_20:
[----:B------:R-:W-:Y:S05]  /*17a0*/  WARPSYNC.ALL ;  /* 0x0000000000007948 */ /* 0x000fea0003800000 */
[----:B------:R-:W-:Y:S01]  /*17b0*/  R2UR UR4, R6 ;  /* 0x00000000060472ca */ /* 0x000fe200000e0000 */
[----:B------:R-:W-:Y:S01]  /*17c0*/  ULEA UR5, UR41, UR45, 0xa ;  /* 0x0000002d29057291 */ /* 0x000fe2000f8e503f */
[----:B------:R-:W-:Y:S01]  /*17d0*/  WARPGROUP.ARRIVE ;  /* 0x00000000000079c5 */ /* 0x000fe20000000000 */
[----:B------:R-:W-:Y:S01]  /*17e0*/  UMOV UR9, 0x40000040 ;  /* 0x4000004000097882 */ /* 0x000fe20000000000 */
[----:B------:R-:W-:-:S04]  /*17f0*/  UMOV UR11, 0x40000040 ;  /* 0x40000040000b7882 */ /* 0x000fc80000000000 */
[----:B------:R-:W-:-:S05]  /*1800*/  UMOV UR8, UR5 ;  /* 0x0000000500087c82 */ /* 0x000fca0008000000 */
[----:B------:R-:W-:-:S04]  /*1810*/  UIADD3 UR4, UR4, 0x1c180, URZ ;  /* 0x0001c18004047890 */ /* 0x000fc8000fffe03f */
[----:B------:R-:W-:-:S04]  /*1820*/  USHF.R.U32.HI UR4, URZ, 0x4, UR4 ;  /* 0x000000043f047899 */ /* 0x000fc80008011604 */
[----:B------:R-:W-:-:S04]  /*1830*/  ULOP3.LUT UR4, UR4, 0x3fff, URZ, 0xc0, !UPT ;  /* 0x00003fff04047892 */ /* 0x000fc8000f8ec03f */
[----:B------:R-:W-:-:S04]  /*1840*/  ULOP3.LUT UR4, UR4, 0x10000, URZ, 0xfc, !UPT ;  /* 0x0001000004047892 */ /* 0x000fc8000f8efc3f */
[----:B------:R-:W-:-:S07]  /*1850*/  ULEA UR6, UR41, UR4, 0xa ;  /* 0x0000000429067291 */ /* 0x000fce000f8e503f */
[----:B------:R-:W-:Y:S02]  /*1860*/  UMOV UR10, UR6 ;  /* 0x00000006000a7c82 */ /* 0x000fe40008000000 */
[----:B------:R-:W-:Y:S01]  /*1870*/  HGMMA.64x128x16.F32.BF16 R24, gdesc[UR8], RZ, !UPT, gsb0 ;  /* 0x01e00000081879f0 */ /* 0x000fe2000c0018ff */
[----:B------:R-:W-:Y:S02]  /*1880*/  UIADD3 UR8, UR5, 0x2, URZ ;  /* 0x0000000205087890 */ /* 0x000fe4000fffe03f */
[----:B------:R-:W-:Y:S01]  /*1890*/  UIADD3 UR10, UR6, 0x2, URZ ;  /* 0x00000002060a7890 */ /* 0x000fe2000fffe03f */
[----:B------:R-:W-:Y:S01]  /*18a0*/  UMOV UR9, 0x40000040 ;  /* 0x4000004000097882 */ /* 0x000fe20000000000 */
[----:B------:R-:W-:Y:S01]  /*18b0*/  UMOV UR11, 0x40000040 ;  /* 0x40000040000b7882 */ /* 0x000fe20000000000 */
[----:B------:R-:W-:Y:S02]  /*18c0*/  WARPGROUP.DEPBAR.LE gsb0, 0x0 ;  /* 0x00008000000079c5 */ /* 0x000fe40000010000 */
[----:B------:R-:W-:-:S06]  /*18d0*/  WARPGROUP.ARRIVE ;  /* 0x00000000000079c5 */ /* 0x000fcc0000000000 */
[----:B------:R-:W-:Y:S01]  /*18e0*/  HGMMA.64x128x16.F32.BF16 R24, gdesc[UR8], R24, gsb0 ;  /* 0x01e00000081879f0 */ /* 0x000fe20008001818 */
        /* <DEDUP_REMOVED lines=13> */
[----:B------:R-:W-:Y:S03]  /*19c0*/  HGMMA.64x128x16.F32.BF16 R24, gdesc[UR8], R24, gsb0 ;  /* 0x01e00000081879f0 */ /* 0x000fe60008001818 */
[----:B------:R-:W-:Y:S02]  /*19d0*/  WARPGROUP.DEPBAR.LE gsb0, 0x0 ;  /* 0x00008000000079c5 */ /* 0x000fe40000010000 */
[----:B------:R-:W-:Y:S05]  /*19e0*/  @!P2 BRA `(.L_x_22) ;  /* 0x000000040028a947 */ /* 0x000fea0003800000 */
[----:B------:R-:W-:Y:S01]  /*19f0*/  UIADD3 UR5, UR41, 0x1, URZ ;  /* 0x0000000129057890 */ /* 0x000fe2000fffe03f */
[----:B01----:R-:W-:Y:S02]  /*1a00*/  IMAD.U32 R0, RZ, RZ, UR44 ;  /* 0x0000002cff007e24 */ /* 0x003fe4000f8e00ff */
[----:B------:R-:W-:Y:S01]  /*1a10*/  IMAD.U32 R3, RZ, RZ, UR41 ;  /* 0x00000029ff037e24 */ /* 0x000fe2000f8e00ff */
[----:B------:R-:W-:-:S04]  /*1a20*/  UISETP.NE.AND UP0, UPT, UR5, 0x7, UPT ;  /* 0x000000070500788c */ /* 0x000fc8000bf05270 */
[----:B------:R-:W-:Y:S02]  /*1a30*/  USEL UR6, URZ, 0x1, UP0 ;  /* 0x000000013f067887 */ /* 0x000fe40008000000 */
[----:B------:R-:W-:Y:S02]  /*1a40*/  USEL UR5, UR5, URZ, UP0 ;  /* 0x0000003f05057287 */ /* 0x000fe40008000000 */
[----:B------:R-:W-:-:S06]  /*1a50*/  ULOP3.LUT UR6, UR40, UR6, URZ, 0x3c, !UPT ;  /* 0x0000000628067292 */ /* 0x000fcc000f8e3c3f */
[----:B------:R-:W-:-:S07]  /*1a60*/  IMAD.U32 R7, RZ, RZ, UR6 ;  /* 0x00000006ff077e24 */ /* 0x000fce000f8e00ff */
.L_x_29:
[----:B------:R-:W-:Y:S05]  /*1a70*/  @!P0 BRA `(.L_x_23) ;  /* 0x0000000000048947 */ /* 0x000fea0003800000 */
[----:B------:R-:W-:Y:S01]  /*1a80*/  BPT.TRAP 0x1 ;  /* 0x000000040000795c */ /* 0x000fe20000300000 */
.L_x_23:
[----:B------:R-:W0:Y:S01]  /*1a90*/  S2UR UR7, SR_CgaCtaId ;  /* 0x00000000000779c3 */ /* 0x000e220000008800 */
[----:B------:R-:W-:Y:S01]  /*1aa0*/  UMOV UR6, 0x400 ;  /* 0x0000040000067882 */ /* 0x000fe20000000000 */
[----:B------:R-:W-:Y:S01]  /*1ab0*/  IMAD.U32 R5, RZ, RZ, UR5 ;  /* 0x00000005ff057e24 */ /* 0x000fe2000f8e00ff */
[----:B------:R-:W-:Y:S01]  /*1ac0*/  SHF.L.U32 R4, R7, 0x1f, RZ ;  /* 0x0000001f07047819 */ /* 0x000fe200000006ff */
[----:B0-----:R-:W-:-:S06]  /*1ad0*/  ULEA UR6, UR7, UR6, 0x18 ;  /* 0x0000000607067291 */ /* 0x001fcc000f8ec03f */
[----:B------:R-:W-:-:S04]  /*1ae0*/  IMAD.U32 R6, RZ, RZ, UR6 ;  /* 0x00000006ff067e24 */ /* 0x000fc8000f8e00ff */
[----:B------:R-:W-:-:S04]  /*1af0*/  IMAD R5, R5, 0x8, R6 ;  /* 0x0000000805057824 */ /* 0x000fc800078e0206 */
[----:B------:R0:W1:Y:S01]  /*1b00*/  SYNCS.PHASECHK.TRANS64.TRYWAIT P1, [R5+URZ], R4 ;  /* 0x00000004050075a7 */ /* 0x000062000802017f */
[----:B------:R-:W-:Y:S05]  /*1b10*/  @!P0 BRA `(.L_x_24) ;  /* 0x0000000000048947 */ /* 0x000fea0003800000 */
[----:B------:R-:W-:Y:S01]  /*1b20*/  BPT.TRAP 0x1 ;  /* 0x000000040000795c */ /* 0x000fe20000300000 */
.L_x_24:
[----:B-1----:R-:W-:Y:S05]  /*1b30*/  @P1 BRA `(.L_x_25) ;  /* 0x0000000000081947 */ /* 0x002fea0003800000 */
[----:B------:R-:W1:Y:S02]  /*1b40*/  SYNCS.PHASECHK.TRANS64.TRYWAIT P1, [R5+URZ], R4 ;  /* 0x00000004050075a7 */ /* 0x000e64000802017f */
[----:B-1----:R-:W-:Y:S05]  /*1b50*/  @!P1 BRA `(.L_x_26) ;  /* 0x0000006400149947 */ /* 0x002fea0003800000 */
.L_x_25:
[----:B------:R-:W-:Y:S01]  /*1b60*/  ULEA UR6, UR5, UR45, 0xa ;  /* 0x0000002d05067291 */ /* 0x000fe2000f8e503f */
[----:B------:R-:W-:Y:S01]  /*1b70*/  WARPGROUP.ARRIVE ;  /* 0x00000000000079c5 */ /* 0x000fe20000000000 */
[----:B------:R-:W-:Y:S01]  /*1b80*/  ULEA UR7, UR5, UR4, 0xa ;  /* 0x0000000405077291 */ /* 0x000fe2000f8e503f */
[----:B------:R-:W-:Y:S01]  /*1b90*/  UMOV UR9, 0x40000040 ;  /* 0x4000004000097882 */ /* 0x000fe20000000000 */
[----:B------:R-:W-:-:S03]  /*1ba0*/  UMOV UR11, 0x40000040 ;  /* 0x40000040000b7882 */ /* 0x000fc60000000000 */
[----:B------:R-:W-:Y:S02]  /*1bb0*/  UMOV UR8, UR6 ;  /* 0x0000000600087c82 */ /* 0x000fe40008000000 */
[----:B------:R-:W-:Y:S02]  /*1bc0*/  UMOV UR10, UR7 ;  /* 0x00000007000a7c82 */ /* 0x000fe40008000000 */
[----:B------:R-:W-:Y:S01]  /*1bd0*/  HGMMA.64x128x16.F32.BF16 R24, gdesc[UR8], R24, gsb0 ;  /* 0x01e00000081879f0 */ /* 0x000fe20008001818 */
[----:B------:R-:W-:Y:S02]  /*1be0*/  UIADD3 UR8, UR6, 0x2, URZ ;  /* 0x0000000206087890 */ /* 0x000fe4000fffe03f */
[----:B------:R-:W-:Y:S01]  /*1bf0*/  UIADD3 UR10, UR7, 0x2, URZ ;  /* 0x00000002070a7890 */ /* 0x000fe2000fffe03f */
[----:B------:R-:W-:Y:S01]  /*1c00*/  UMOV UR9, 0x40000040 ;  /* 0x4000004000097882 */ /* 0x000fe20000000000 */
[----:B------:R-:W-:Y:S01]  /*1c10*/  UMOV UR11, 0x40000040 ;  /* 0x40000040000b7882 */ /* 0x000fe20000000000 */
[----:B------:R-:W-:-:S02]  /*1c20*/  WARPGROUP.DEPBAR.LE gsb0, 0x0 ;  /* 0x00008000000079c5 */ /* 0x000fc40000010000 */
        /* <DEDUP_REMOVED lines=18> */
[----:B------:R-:W-:Y:S01]  /*1d50*/  BPT.TRAP 0x1 ;  /* 0x000000040000795c */ /* 0x000fe20000300000 */
.L_x_27:
[----:B------:R-:W-:-:S13]  /*1d60*/  ISETP.NE.AND P1, PT, R102, RZ, PT ;  /* 0x000000ff6600720c */ /* 0x000fda0003f25270 */
[----:B01----:R-:W-:-:S04]  /*1d70*/  @P1 IMAD R4, R3, 0x8, R6 ;  /* 0x0000000803041824 */ /* 0x003fc800078e0206 */
[----:B------:R-:W-:-:S05]  /*1d80*/  @P1 VIADD R4, R4, 0x38 ;  /* 0x0000003804041836 */ /* 0x000fca0000000000 */
[----:B------:R-:W-:-:S04]  /*1d90*/  @P1 PRMT R4, R19, 0x654, R4 ;  /* 0x0000065413041816 */ /* 0x000fc80000000004 */
[----:B------:R0:W-:Y:S01]  /*1da0*/  @P1 SYNCS.ARRIVE.TRANS64.RED.A1T0 RZ, [R4+URZ], RZ ;  /* 0x000000ff04ff19a7 */ /* 0x0001e2000810043f */
[----:B------:R-:W-:-:S13]  /*1db0*/  ISETP.GT.U32.AND P1, PT, R18, 0x1, PT ;  /* 0x000000011200780c */ /* 0x000fda0003f24070 */
[----:B0-----:R-:W-:Y:S05]  /*1dc0*/  @P1 BRA `(.L_x_28) ;  /* 0x0000000000041947 */ /* 0x001fea0003800000 */
[----:B------:R-:W-:Y:S01]  /*1dd0*/  BPT.TRAP 0x1 ;  /* 0x000000040000795c */ /* 0x000fe20000300000 */
.L_x_28:
[----:B------:R-:W-:Y:S01]  /*1de0*/  UIADD3 UR5, UR5, 0x1, URZ ;  /* 0x0000000105057890 */ /* 0x000fe2000fffe03f */
[C---:B------:R-:W-:Y:S01]  /*1df0*/  ISETP.GT.AND P2, PT, R0.reuse, 0x1, PT ;  /* 0x000000010000780c */ /* 0x040fe20003f44270 */
[----:B------:R-:W-:Y:S02]  /*1e00*/  VIADD R3, R3, 0x1 ;  /* 0x0000000103037836 */ /* 0x000fe40000000000 */
[----:B------:R-:W-:Y:S01]  /*1e10*/  UISETP.NE.AND UP0, UPT, UR5, 0x7, UPT ;  /* 0x000000070500788c */ /* 0x000fe2000bf05270 */
[----:B------:R-:W-:Y:S02]  /*1e20*/  VIADD R0, R0, 0xffffffff ;  /* 0xffffffff00007836 */ /* 0x000fe40000000000 */
[C---:B------:R-:W-:Y:S01]  /*1e30*/  ISETP.NE.AND P1, PT, R3.reuse, 0x7, PT ;  /* 0x000000070300780c */ /* 0x040fe20003f25270 */
[----:B------:R-:W-:Y:S02]  /*1e40*/  USEL UR6, URZ, 0x1, UP0 ;  /* 0x000000013f067887 */ /* 0x000fe40008000000 */
[----:B------:R-:W-:Y:S01]  /*1e50*/  USEL UR5, UR5, URZ, UP0 ;  /* 0x0000003f05057287 */ /* 0x000fe20008000000 */
[----:B------:R-:W-:-:S03]  /*1e60*/  SEL R3, R3, RZ, P1 ;  /* 0x000000ff03037207 */ /* 0x000fc60000800000 */
[----:B------:R-:W-:Y:S01]  /*1e70*/  LOP3.LUT R7, R7, UR6, RZ, 0x3c, !PT ;  /* 0x0000000607077c12 */ /* 0x000fe2000f8e3cff */
[----:B------:R-:W-:Y:S07]  /*1e80*/  @P2 BRA `(.L_x_29) ;  /* 0xfffffff800f82947 */ /* 0x000fee000383ffff */
.L_x_22:
[----:B01----:R-:W0:Y:S02]  /*1e90*/  LDC R0, c[0x0][0x28c] ;  /* 0x0000a300ff007b82 */ /* 0x003e240000000800 */
[----:B0-----:R-:W-:-:S13]  /*1ea0*/  ISETP.GE.AND P1, PT, R0, 0x1, PT ;  /* 0x000000010000780c */ /* 0x001fda0003f26270 */
[----:B------:R-:W-:Y:S05]  /*1eb0*/  @!P1 BRA `(.L_x_30) ;  /* 0x0000000000509947 */ /* 0x000fea0003800000 */
[----:B------:R-:W-:Y:S05]  /*1ec0*/  @!P0 BRA `(.L_x_31) ;  /* 0x0000000000048947 */ /* 0x000fea0003800000 */
[----:B------:R-:W-:Y:S01]  /*1ed0*/  BPT.TRAP 0x1 ;  /* 0x000000040000795c */ /* 0x000fe20000300000 */
.L_x_31:
[----:B------:R-:W-:Y:S01]  /*1ee0*/  ISETP.NE.AND P1, PT, R102, RZ, PT ;  /* 0x000000ff6600720c */ /* 0x000fe20003f25270 */
[----:B------:R-:W-:Y:S01]  /*1ef0*/  BSSY B0, `(.L_x_32) ;  /* 0x000000e000007945 */ /* 0x000fe20003800000 */
[----:B------:R-:W-:-:S11]  /*1f00*/  ISETP.GT.U32.AND P0, PT, R18, 0x1, PT ;  /* 0x000000011200780c */ /* 0x000fd60003f04070 */
[----:B------:R-:W-:Y:S05]  /*1f10*/  @!P1 BRA `(.L_x_33) ;  /* 0x00000000002c9947 */ /* 0x000fea0003800000 */
[----:B------:R-:W-:-:S04]  /*1f20*/  UIADD3 UR6, UR44, UR41, URZ ;  /* 0x000000292c067290 */ /* 0x000fc8000fffe03f */
[----:B------:R-:W-:-:S04]  /*1f30*/  UIMAD.WIDE.U32 UR4, UR6, 0x24924925, URZ ;  /* 0x24924925060478a5 */ /* 0x000fc8000f8e003f */
[----:B------:R-:W-:-:S04]  /*1f40*/  UIADD3 UR4, UR6, -UR5, URZ ;  /* 0x8000000506047290 */ /* 0x000fc8000fffe03f */
[----:B------:R-:W-:-:S04]  /*1f50*/  ULEA.HI UR4, UR4, UR5, URZ, 0x1f ;  /* 0x0000000504047291 */ /* 0x000fc8000f8ff83f */
[----:B------:R-:W-:-:S04]  /*1f60*/  USHF.R.U32.HI UR4, URZ, 0x2, UR4 ;  /* 0x000000023f047899 */ /* 0x000fc80008011604 */
[----:B------:R-:W-:-:S06]  /*1f70*/  UIMAD UR4, UR4, -0x7, UR6 ;  /* 0xfffffff9040478a4 */ /* 0x000fcc000f8e0206 */
[----:B------:R-:W-:-:S04]  /*1f80*/  IMAD.U32 R3, RZ, RZ, UR4 ;  /* 0x00000004ff037e24 */ /* 0x000fc8000f8e00ff */
[----:B------:R-:W-:-:S04]  /*1f90*/  IMAD R0, R3, 0x8, R6 ;  /* 0x0000000803007824 */ /* 0x000fc800078e0206 */
[----:B------:R-:W-:-:S05]  /*1fa0*/  VIADD R0, R0, 0x38 ;  /* 0x0000003800007836 */ /* 0x000fca0000000000 */
[----:B------:R-:W-:-:S04]  /*1fb0*/  PRMT R0, R19, 0x654, R0 ;  /* 0x0000065413007816 */ /* 0x000fc80000000000 */
[----:B------:R0:W-:Y:S03]  /*1fc0*/  SYNCS.ARRIVE.TRANS64.RED.A1T0 RZ, [R0+URZ], RZ ;  /* 0x000000ff00ff79a7 */ /* 0x0001e6000810043f */
.L_x_33:
[----:B------:R-:W-:Y:S05]  /*1fd0*/  BSYNC B0 ;  /* 0x0000000000007941 */ /* 0x000fea0003800000 */
.L_x_32:
[----:B------:R-:W-:Y:S05]  /*1fe0*/  @P0 BRA `(.L_x_30) ;  /* 0x0000000000040947 */ /* 0x000fea0003800000 */
[----:B------:R-:W-:Y:S01]  /*1ff0*/  BPT.TRAP 0x1 ;  /* 0x000000040000795c */ /* 0x000fe20000300000 */
.L_x_30:
[----:B------:R-:W-:Y:S01]  /*2000*/  UISETP.GE.U32.AND UP1, UPT, UR43, 0x7, UPT ;  /* 0x000000072b00788c */ /* 0x000fe2000bf26070 */
[----:B------:R-:W-:Y:S01]  /*2010*/  IMAD.SHL.U32 R3, R100, 0x80, RZ ;  /* 0x0000008064037824 */ /* 0x000fe200078e00ff */
[----:B------:R-:W-:Y:S01]  /*2020*/  UIADD3 UR41, UR43, UR41, URZ ;  /* 0x000000292b297290 */ /* 0x000fe2000fffe03f */
[----:B------:R-:W-:Y:S01]  /*2030*/  SHF.R.S32.HI R13, RZ, 0x1f, R99 ;  /* 0x0000001fff0d7819 */ /* 0x000fe20000011463 */
[----:B------:R-:W-:Y:S01]  /*2040*/  ULDC UR10, c[0x0][0x288] ;  /* 0x0000a200000a7ab9 */ /* 0x000fe20000000800 */
[----:B------:R-:W-:Y:S01]  /*2050*/  IMAD.SHL.U32 R7, R101, 0x80, RZ ;  /* 0x0000008065077824 */ /* 0x000fe200078e00ff */
[C---:B------:R-:W-:Y:S01]  /*2060*/  LOP3.LUT R8, R3.reuse, 0x6, R94, 0xf8, !PT ;  /* 0x0000000603087812 */ /* 0x040fe200078ef85e */
[----:B------:R-:W-:Y:S01]  /*2070*/  UISETP.GT.U32.AND UP0, UPT, UR41, 0x6, UPT ;  /* 0x000000062900788c */ /* 0x000fe2000bf04070 */
[----:B------:R-:W-:Y:S01]  /*2080*/  ISETP.GE.AND P0, PT, R3, UR10, PT ;  /* 0x0000000a03007c0c */ /* 0x000fe2000bf06270 */
[----:B------:R-:W-:Y:S01]  /*2090*/  ULDC.64 UR6, c[0x0][0x5d0] ;  /* 0x0001740000067ab9 */ /* 0x000fe20000000a00 */
[----:B------:R-:W-:Y:S01]  /*20a0*/  ULDC UR11, c[0x0][0x284] ;  /* 0x0000a100000b7ab9 */ /* 0x000fe20000000800 */
[----:B------:R-:W-:Y:S01]  /*20b0*/  @UP1 UIMAD.WIDE.U32 UR4, UR41, 0x24924925, URZ ;  /* 0x24924925290418a5 */ /* 0x000fe2000f8e003f */
[----:B------:R-:W-:Y:S01]  /*20c0*/  SHF.R.S32.HI R9, RZ, 0x1f, R8 ;  /* 0x0000001fff097819 */ /* 0x000fe20000011408 */
[----:B0-----:R-:W-:Y:S01]  /*20d0*/  IMAD R0, R13, UR6, RZ ;  /* 0x000000060d007c24 */ /* 0x001fe2000f8e02ff */
[----:B------:R-:W-:Y:S01]  /*20e0*/  UISETP.LT.U32.AND UP0, UPT, UR43, 0x7, UP0 ;  /* 0x000000072b00788c */ /* 0x000fe20008701070 */
[----:B------:R-:W-:Y:S01]  /*20f0*/  ISETP.GE.OR P0, PT, R7, UR11, P0 ;  /* 0x0000000b07007c0c */ /* 0x000fe20008706670 */
[----:B------:R-:W-:Y:S01]  /*2100*/  @UP1 UIADD3 UR4, UR41, -UR5, URZ ;  /* 0x8000000529041290 */ /* 0x000fe2000fffe03f */
[C---:B------:R-:W-:Y:S01]  /*2110*/  IMAD R11, R99.reuse, UR7, R0 ;  /* 0x00000007630b7c24 */ /* 0x040fe2000f8e0200 */
[----:B------:R-:W-:Y:S01]  /*2120*/  ULDC.64 UR8, c[0x0][0x5c8] ;  /* 0x0001720000087ab9 */ /* 0x000fe20000000a00 */
[----:B------:R-:W-:Y:S01]  /*2130*/  IMAD.WIDE.U32 R4, R99, UR6, R8 ;  /* 0x0000000663047c25 */ /* 0x000fe2000f8e0008 */
[----:B------:R-:W-:-:S02]  /*2140*/  USEL UR6, URZ, 0x1, !UP0 ;  /* 0x000000013f067887 */ /* 0x000fc4000c000000 */
[----:B------:R-:W-:Y:S01]  /*2150*/  @UP1 ULEA.HI UR4, UR4, UR5, URZ, 0x1f ;  /* 0x0000000504041291 */ /* 0x000fe2000f8ff83f */
[----:B------:R-:W-:Y:S01]  /*2160*/  IMAD.WIDE R100, R101, 0x80, R22 ;  /* 0x0000008065647825 */ /* 0x000fe200078e0216 */
[----:B------:R-:W-:Y:S02]  /*2170*/  ULOP3.LUT UR40, UR40, UR6, URZ, 0x3c, !UPT ;  /* 0x0000000628287292 */ /* 0x000fe4000f8e3c3f */
[----:B------:R-:W-:Y:S01]  /*2180*/  @UP1 USHF.R.U32.HI UR4, URZ, 0x2, UR4 ;  /* 0x000000023f041899 */ /* 0x000fe20008011604 */
[----:B------:R-:W-:Y:S02]  /*2190*/  IMAD.IADD R5, R5, 0x1, R11 ;  /* 0x0000000105057824 */ /* 0x000fe400078e020b */
[----:B------:R-:W-:Y:S01]  /*21a0*/  IMAD R11, R101, UR8, RZ ;  /* 0x00000008650b7c24 */ /* 0x000fe2000f8e02ff */
[----:B------:R-:W-:Y:S01]  /*21b0*/  @UP1 ULOP3.LUT UR40, UR40, 0x1, UR4, 0x78, !UPT ;  /* 0x0000000128281892 */ /* 0x000fe2000f8e7804 */
[----:B------:R-:W-:-:S04]  /*21c0*/  IMAD.WIDE.U32 R104, R100, UR8, R4 ;  /* 0x0000000864687c25 */ /* 0x000fc8000f8e0004 */
[----:B------:R-:W-:Y:S02]  /*21d0*/  IMAD R11, R100, UR9, R11 ;  /* 0x00000009640b7c24 */ /* 0x000fe4000f8e020b */
[----:B------:R-:W-:Y:S01]  /*21e0*/  IMAD.MOV.U32 R0, RZ, RZ, -0x1 ;  /* 0xffffffffff007424 */ /* 0x000fe200078e00ff */
[----:B------:R-:W-:Y:S06]  /*21f0*/  @P0 BRA `(.L_x_34) ;  /* 0x0000004000040947 */ /* 0x000fec0003800000 */
[----:B-----5:R-:W-:Y:S01]  /*2200*/  FSETP.NEU.AND P1, PT, R89, RZ, PT ;  /* 0x000000ff5900720b */ /* 0x020fe20003f2d000 */
[----:B------:R-:W-:Y:S01]  /*2210*/  IMAD.IADD R4, R93, 0x1, -R3 ;  /* 0x000000015d047824 */ /* 0x000fe200078e0a03 */
[----:B------:R-:W-:Y:S01]  /*2220*/  BSSY B0, `(.L_x_34) ;  /* 0x00003fe000007945 */ /* 0x000fe20003800000 */
[----:B------:R-:W-:Y:S02]  /*2230*/  IMAD.IADD R3, R98, 0x1, -R7 ;  /* 0x0000000162037824 */ /* 0x000fe400078e0a07 */
[----:B------:R-:W-:Y:S01]  /*2240*/  IMAD.IADD R115, R105, 0x1, R11 ;  /* 0x0000000169737824 */ /* 0x000fe200078e020b */
[----:B------:R-:W-:-:S04]  /*2250*/  ISETP.GT.AND P0, PT, R4, RZ, PT ;  /* 0x000000ff0400720c */ /* 0x000fc80003f04270 */
[----:B------:R-:W-:-:S03]  /*2260*/  ISETP.GT.AND P3, PT, R3, RZ, P0 ;  /* 0x000000ff0300720c */ /* 0x000fc60000764270 */
[----:B------:R-:W-:Y:S10]  /*2270*/  @!P1 BRA `(.L_x_35) ;  /* 0x0000002c00289947 */ /* 0x000ff40003800000 */
[----:B------:R-:W0:Y:S01]  /*2280*/  LDC.64 R108, c[0x0][0x5b8] ;  /* 0x00016e00ff6c7b82 */ /* 0x000e220000000a00 */
[----:B------:R-:W-:-:S07]  /*2290*/  ULDC.64 UR4, c[0x0][0x5c0] ;  /* 0x0001700000047ab9 */ /* 0x000fce0000000a00 */
[----:B------:R-:W1:Y:S08]  /*22a0*/  LDC.64 R110, c[0x0][0x5b0] ;  /* 0x00016c00ff6e7b82 */ /* 0x000e700000000a00 */
[----:B------:R-:W2:Y:S01]  /*22b0*/  LDC.64 R112, c[0x0][0x5a8] ;  /* 0x00016a00ff707b82 */ /* 0x000ea20000000a00 */
[-C--:B0-----:R-:W-:Y:S02]  /*22c0*/  IMAD R6, R13, R108.reuse, RZ ;  /* 0x0000006c0d067224 */ /* 0x081fe400078e02ff */
[----:B------:R-:W-:-:S04]  /*22d0*/  IMAD.WIDE.U32 R106, R99, R108, R8 ;  /* 0x0000006c636a7225 */ /* 0x000fc800078e0008 */
[----:B------:R-:W-:Y:S02]  /*22e0*/  IMAD R105, R99, R109, R6 ;  /* 0x0000006d63697224 */ /* 0x000fe400078e0206 */
[-C--:B-1----:R-:W-:Y:S02]  /*22f0*/  IMAD R5, R101, R110.reuse, RZ ;  /* 0x0000006e65057224 */ /* 0x082fe400078e02ff */
[----:B------:R-:W-:Y:S02]  /*2300*/  IMAD.IADD R13, R107, 0x1, R105 ;  /* 0x000000016b0d7824 */ /* 0x000fe400078e0269 */
[----:B------:R-:W-:Y:S02]  /*2310*/  IMAD.MOV.U32 R12, RZ, RZ, R106 ;  /* 0x000000ffff0c7224 */ /* 0x000fe400078e006a */
[C---:B------:R-:W-:Y:S02]  /*2320*/  IMAD R109, R100.reuse, R111, R5 ;  /* 0x0000006f646d7224 */ /* 0x040fe400078e0205 */
[----:B------:R-:W-:-:S04]  /*2330*/  IMAD.WIDE.U32 R6, R100, R110, R12 ;  /* 0x0000006e64067225 */ /* 0x000fc800078e000c */
[----:B------:R-:W-:Y:S01]  /*2340*/  IMAD.IADD R5, R7, 0x1, R109 ;  /* 0x0000000107057824 */ /* 0x000fe200078e026d */
[----:B--2---:R-:W-:-:S04]  /*2350*/  LEA R14, P1, R6, R112, 0x1 ;  /* 0x00000070060e7211 */ /* 0x004fc800078208ff */
[----:B------:R-:W-:-:S05]  /*2360*/  LEA.HI.X R15, R6, R113, R5, 0x1, P1 ;  /* 0x00000071060f7211 */ /* 0x000fca00008f0c05 */
[----:B------:R0:W2:Y:S01]  /*2370*/  @P3 LDG.E.LTC128B.U16 R5, desc[UR38][R14.64] ;  /* 0x000000260e053981 */ /* 0x0000a2000c1e1520 */
[----:B------:R-:W-:Y:S01]  /*2380*/  IMAD.WIDE.U32 R6, R100, R110, R8 ;  /* 0x0000006e64067225 */ /* 0x000fe200078e0008 */
[----:B------:R-:W-:Y:S03]  /*2390*/  BSSY B1, `(.L_x_36) ;  /* 0x0000013000017945 */ /* 0x000fe60003800000 */
[----:B------:R-:W-:Y:S02]  /*23a0*/  IMAD.IADD R7, R109, 0x1, R7 ;  /* 0x000000016d077824 */ /* 0x000fe400078e0207 */
[----:B------:R-:W-:Y:S01]  /*23b0*/  IMAD.WIDE.U32 R20, R99, R108, R6 ;  /* 0x0000006c63147225 */ /* 0x000fe200078e0006 */
[----:B0-----:R-:W-:-:S03]  /*23c0*/  SHF.L.U64.HI R15, R110, 0x3, R111 ;  /* 0x000000036e0f7819 */ /* 0x001fc6000001026f */
[----:B------:R-:W-:Y:S01]  /*23d0*/  IMAD.IADD R7, R105, 0x1, R21 ;  /* 0x0000000169077824 */ /* 0x000fe200078e0215 */
[----:B------:R-:W-:Y:S01]  /*23e0*/  LEA R6, P4, R20, R112, 0x1 ;  /* 0x0000007014067211 */ /* 0x000fe200078808ff */
[----:B------:R-:W-:-:S03]  /*23f0*/  IMAD.SHL.U32 R14, R110, 0x8, RZ ;  /* 0x000000086e0e7824 */ /* 0x000fc600078e00ff */
[----:B------:R-:W-:Y:S01]  /*2400*/  LEA.HI.X R7, R20, R113, R7, 0x1, P4 ;  /* 0x0000007114077211 */ /* 0x000fe200020f0c07 */
[----:B--2---:R-:W-:-:S04]  /*2410*/  IMAD.U32 R10, R5, 0x10000, RZ ;  /* 0x00010000050a7824 */ /* 0x004fc800078e00ff */
[----:B------:R-:W-:Y:S01]  /*2420*/  FMUL R11, R10, R89 ;  /* 0x000000590a0b7220 */ /* 0x000fe20000400000 */
[----:B------:R-:W-:-:S03]  /*2430*/  LEA R10, P1, R104, UR4, 0x1 ;  /* 0x00000004680a7c11 */ /* 0x000fc6000f8208ff */
[----:B------:R-:W-:Y:S01]  /*2440*/  FFMA R24, R24, R88, R11 ;  /* 0x0000005818187223 */ /* 0x000fe2000000000b */
[----:B------:R-:W-:Y:S02]  /*2450*/  LEA.HI.X R11, R104, UR5, R115, 0x1, P1 ;  /* 0x00000005680b7c11 */ /* 0x000fe400088f0c73 */
[----:B------:R-:W-:Y:S02]  /*2460*/  ISETP.GT.AND P1, PT, R4, 0x1, PT ;  /* 0x000000010400780c */ /* 0x000fe40003f24270 */
[----:B------:R-:W-:Y:S02]  /*2470*/  F2FP.BF16.F32.PACK_AB R24, RZ, R24 ;  /* 0x00000018ff18723e */ /* 0x000fe400000010ff */
[----:B------:R-:W-:-:S03]  /*2480*/  ISETP.GT.AND P2, PT, R3, RZ, P1 ;  /* 0x000000ff0300720c */ /* 0x000fc60000f44270 */
[----:B------:R0:W-:Y:S10]  /*2490*/  @P3 STG.E.U16 desc[UR38][R10.64], R24 ;  /* 0x000000180a003986 */ /* 0x0001f4000c101526 */
[----:B------:R-:W-:Y:S05]  /*24a0*/  @!P2 BRA `(.L_x_37) ;  /* 0x000000000004a947 */ /* 0x000fea0003800000 */
[----:B------:R1:W5:Y:S02]  /*24b0*/  LDG.E.LTC128B.U16 R5, desc[UR38][R6.64+0x2] ;  /* 0x0000022606057981 */ /* 0x000364000c1e1520 */
.L_x_37:
[----:B------:R-:W-:Y:S05]  /*24c0*/  BSYNC B1 ;  /* 0x0000000000017941 */ /* 0x000fea0003800000 */
.L_x_36:
[----:B-----5:R-:W-:Y:S01]  /*24d0*/  IMAD.U32 R12, R5, 0x10000, RZ ;  /* 0x00010000050c7824 */ /* 0x020fe200078e00ff */
[----:B------:R-:W-:Y:S01]  /*24e0*/  ISETP.GT.AND P0, PT, R3, 0x8, P0 ;  /* 0x000000080300780c */ /* 0x000fe20000704270 */
[----:B------:R-:W-:Y:S01]  /*24f0*/  IMAD.WIDE.U32 R20, R100, R110, R14 ;  /* 0x0000006e64147225 */ /* 0x000fe200078e000e */
[----:B0-----:R-:W-:-:S03]  /*2500*/  PRMT R24, R5, 0x7610, R24 ;  /* 0x0000761005187816 */ /* 0x001fc60000000018 */
[----:B------:R-:W-:Y:S01]  /*2510*/  FMUL R12, R12, R89 ;  /* 0x000000590c0c7220 */ /* 0x000fe20000400000 */
[----:B------:R-:W-:Y:S01]  /*2520*/  IMAD.IADD R109, R109, 0x1, R21 ;  /* 0x000000016d6d7824 */ /* 0x000fe200078e0215 */
[----:B------:R-:W-:Y:S02]  /*2530*/  IADD3 R106, P3, R106, R20, RZ ;  /* 0x000000146a6a7210 */ /* 0x000fe40007f7e0ff */
[----:B------:R-:W-:-:S03]  /*2540*/  FFMA R12, R25, R88, R12 ;  /* 0x00000058190c7223 */ /* 0x000fc6000000000c */
[----:B------:R-:W-:Y:S02]  /*2550*/  IMAD.X R13, R109, 0x1, R13, P3 ;  /* 0x000000016d0d7824 */ /* 0x000fe400018e060d */
[----:B------:R-:W-:Y:S02]  /*2560*/  F2FP.BF16.F32.PACK_AB R12, RZ, R12 ;  /* 0x0000000cff0c723e */ /* 0x000fe400000010ff */
[----:B------:R-:W-:Y:S02]  /*2570*/  LEA R14, P3, R106, R112, 0x1 ;  /* 0x000000706a0e7211 */ /* 0x000fe400078608ff */
[----:B------:R-:W-:Y:S02]  /*2580*/  PRMT R21, R12, 0x7610, R21 ;  /* 0x000076100c157816 */ /* 0x000fe40000000015 */
[----:B------:R-:W-:-:S03]  /*2590*/  LEA.HI.X R15, R106, R113, R13, 0x1, P3 ;  /* 0x000000716a0f7211 */ /* 0x000fc600018f0c0d */
[----:B------:R0:W-:Y:S04]  /*25a0*/  @P2 STG.E.U16 desc[UR38][R10.64+0x2], R21 ;  /* 0x000002150a002986 */ /* 0x0001e8000c101526 */
[----:B------:R-:W2:Y:S01]  /*25b0*/  @P0 LDG.E.LTC128B.U16 R24, desc[UR38][R14.64] ;  /* 0x000000260e180981 */ /* 0x000ea2000c1e1520 */
[----:B------:R-:W-:Y:S01]  /*25c0*/  IADD3 R20, P2, R8, R20, RZ ;  /* 0x0000001408147210 */ /* 0x000fe20007f5e0ff */
[----:B------:R-:W-:Y:S01]  /*25d0*/  BSSY B1, `(.L_x_38) ;  /* 0x0000011000017945 */ /* 0x000fe20003800000 */
[C---:B------:R-:W-:Y:S02]  /*25e0*/  SHF.L.U64.HI R13, R90.reuse, 0x1, R91 ;  /* 0x000000015a0d7819 */ /* 0x040fe4000001025b */
[----:B------:R-:W-:Y:S01]  /*25f0*/  ISETP.GT.AND P1, PT, R3, 0x8, P1 ;  /* 0x000000080300780c */ /* 0x000fe20000f24270 */
[----:B0-----:R-:W-:Y:S01]  /*2600*/  IMAD.X R21, R9, 0x1, R109, P2 ;  /* 0x0000000109157824 */ /* 0x001fe200010e066d */
[----:B------:R-:W-:Y:S01]  /*2610*/  LEA R12, P2, R90, R10, 0x1 ;  /* 0x0000000a5a0c7211 */ /* 0x000fe200078408ff */
[----:B------:R-:W-:-:S04]  /*2620*/  IMAD.WIDE.U32 R20, R99, R108, R20 ;  /* 0x0000006c63147225 */ /* 0x000fc800078e0014 */
[----:B------:R-:W-:Y:S02]  /*2630*/  IMAD.X R13, R13, 0x1, R11, P2 ;  /* 0x000000010d0d7824 */ /* 0x000fe400010e060b */
[----:B------:R-:W-:Y:S02]  /*2640*/  IMAD.IADD R9, R105, 0x1, R21 ;  /* 0x0000000169097824 */ /* 0x000fe400078e0215 */
[----:B--2---:R-:W-:-:S04]  /*2650*/  IMAD.U32 R8, R24, 0x10000, RZ ;  /* 0x0001000018087824 */ /* 0x004fc800078e00ff */
[----:B------:R-:W-:Y:S01]  /*2660*/  FMUL R5, R8, R89 ;  /* 0x0000005908057220 */ /* 0x000fe20000400000 */
[----:B------:R-:W-:-:S03]  /*2670*/  LEA R8, P3, R20, R112, 0x1 ;  /* 0x0000007014087211 */ /* 0x000fc600078608ff */
[----:B------:R-:W-:Y:S01]  /*2680*/  FFMA R5, R26, R88, R5 ;  /* 0x000000581a057223 */ /* 0x000fe20000000005 */
[----:B------:R-:W-:-:S04]  /*2690*/  LEA.HI.X R9, R20, R113, R9, 0x1, P3 ;  /* 0x0000007114097211 */ /* 0x000fc800018f0c09 */
[----:B------:R-:W-:-:S05]  /*26a0*/  F2FP.BF16.F32.PACK_AB R5, RZ, R5 ;  /* 0x00000005ff05723e */ /* 0x000fca00000010ff */
[----:B------:R0:W-:Y:S01]  /*26b0*/  @P0 STG.E.U16 desc[UR38][R12.64], R5 ;  /* 0x000000050c000986 */ /* 0x0001e2000c101526 */
[----:B------:R-:W-:Y:S05]  /*26c0*/  @!P1 BRA `(.L_x_39) ;  /* 0x0000000000049947 */ /* 0x000fea0003800000 */
[----:B------:R2:W5:Y:S02]  /*26d0*/  LDG.E.LTC128B.U16 R24, desc[UR38][R8.64+0x2] ;  /* 0x0000022608187981 */ /* 0x000564000c1e1520 */
.L_x_39:
[----:B------:R-:W-:Y:S05]  /*26e0*/  BSYNC B1 ;  /* 0x0000000000017941 */ /* 0x000fea0003800000 */
.L_x_38:
[----:B-----5:R-:W-:Y:S01]  /*26f0*/  IMAD.U32 R14, R24, 0x10000, RZ ;  /* 0x00010000180e7824 */ /* 0x020fe200078e00ff */
[----:B------:R-:W-:Y:S01]  /*2700*/  ISETP.GT.AND P0, PT, R4, 0x8, PT ;  /* 0x000000080400780c */ /* 0x000fe20003f04270 */
[----:B------:R-:W-:Y:S02]  /*2710*/  BSSY B1, `(.L_x_40) ;  /* 0x0000008000017945 */ /* 0x000fe40003800000 */
[----:B------:R-:W-:Y:S01]  /*2720*/  FMUL R14, R14, R89 ;  /* 0x000000590e0e7220 */ /* 0x000fe20000400000 */
[----:B------:R-:W-:-:S03]  /*2730*/  ISETP.GT.AND P2, PT, R3, RZ, P0 ;  /* 0x000000ff0300720c */ /* 0x000fc60000744270 */
[----:B------:R-:W-:-:S05]  /*2740*/  FFMA R14, R27, R88, R14 ;  /* 0x000000581b0e7223 */ /* 0x000fca000000000e */
[----:B------:R-:W-:-:S05]  /*2750*/  F2FP.BF16.F32.PACK_AB R14, RZ, R14 ;  /* 0x0000000eff0e723e */ /* 0x000fca00000010ff */
[----:B------:R3:W-:Y:S01]  /*2760*/  @P1 STG.E.U16 desc[UR38][R12.64+0x2], R14 ;  /* 0x0000020e0c001986 */ /* 0x0007e2000c101526 */
[----:B------:R-:W-:Y:S05]  /*2770*/  @!P2 BRA `(.L_x_41) ;  /* 0x000000000004a947 */ /* 0x000fea0003800000 */
[----:B------:R4:W5:Y:S02]  /*2780*/  LDG.E.LTC128B.U16 R24, desc[UR38][R6.64+0x10] ;  /* 0x0000102606187981 */ /* 0x000964000c1e1520 */
.L_x_41:
[----:B------:R-:W-:Y:S05]  /*2790*/  BSYNC B1 ;  /* 0x0000000000017941 */ /* 0x000fea0003800000 */
.L_x_40:
[----:B---3-5:R-:W-:Y:S01]  /*27a0*/  IMAD.U32 R14, R24, 0x10000, RZ ;  /* 0x00010000180e7824 */ /* 0x028fe200078e00ff */
[----:B------:R-:W-:Y:S01]  /*27b0*/  ISETP.GT.AND P1, PT, R4, 0x9, PT ;  /* 0x000000090400780c */ /* 0x000fe20003f24270 */
[----:B------:R-:W-:Y:S02]  /*27c0*/  BSSY B1, `(.L_x_42) ;  /* 0x0000008000017945 */ /* 0x000fe40003800000 */
[----:B0-----:R-:W-:Y:S01]  /*27d0*/  FMUL R5, R14, R89 ;  /* 0x000000590e057220 */ /* 0x001fe20000400000 */
[----:B------:R-:W-:-:S03]  /*27e0*/  ISETP.GT.AND P3, PT, R3, RZ, P1 ;  /* 0x000000ff0300720c */ /* 0x000fc60000f64270 */
[----:B------:R-:W-:-:S05]  /*27f0*/  FFMA R5, R28, R88, R5 ;  /* 0x000000581c057223 */ /* 0x000fca0000000005 */
[----:B------:R-:W-:-:S05]  /*2800*/  F2FP.BF16.F32.PACK_AB R5, RZ, R5 ;  /* 0x00000005ff05723e */ /* 0x000fca00000010ff */
[----:B------:R0:W-:Y:S01]  /*2810*/  @P2 STG.E.U16 desc[UR38][R10.64+0x10], R5 ;  /* 0x000010050a002986 */ /* 0x0001e2000c101526 */
[----:B------:R-:W-:Y:S05]  /*2820*/  @!P3 BRA `(.L_x_43) ;  /* 0x000000000004b947 */ /* 0x000fea0003800000 */
[----:B------:R3:W5:Y:S02]  /*2830*/  LDG.E.LTC128B.U16 R24, desc[UR38][R6.64+0x12] ;  /* 0x0000122606187981 */ /* 0x000764000c1e1520 */
.L_x_43:
[----:B------:R-:W-:Y:S05]  /*2840*/  BSYNC B1 ;  /* 0x0000000000017941 */ /* 0x000fea0003800000 */
.L_x_42:
[----:B-----5:R-:W-:Y:S01]  /*2850*/  IMAD.U32 R14, R24, 0x10000, RZ ;  /* 0x00010000180e7824 */ /* 0x020fe200078e00ff */
[----:B------:R-:W-:Y:S01]  /*2860*/  ISETP.GT.AND P0, PT, R3, 0x8, P0 ;  /* 0x000000080300780c */ /* 0x000fe20000704270 */
[----:B------:R-:W-:Y:S02]  /*2870*/  BSSY B1, `(.L_x_44) ;  /* 0x0000007000017945 */ /* 0x000fe40003800000 */
[----:B------:R-:W-:-:S04]  /*2880*/  FMUL R14, R14, R89 ;  /* 0x000000590e0e7220 */ /* 0x000fc80000400000 */
[----:B------:R-:W-:-:S05]  /*2890*/  FFMA R14, R29, R88, R14 ;  /* 0x000000581d0e7223 */ /* 0x000fca000000000e */
[----:B------:R-:W-:-:S05]  /*28a0*/  F2FP.BF16.F32.PACK_AB R14, RZ, R14 ;  /* 0x0000000eff0e723e */ /* 0x000fca00000010ff */
[----:B------:R0:W-:Y:S01]  /*28b0*/  @P3 STG.E.U16 desc[UR38][R10.64+0x12], R14 ;  /* 0x0000120e0a003986 */ /* 0x0001e2000c101526 */
[----:B------:R-:W-:Y:S05]  /*28c0*/  @!P0 BRA `(.L_x_45) ;  /* 0x0000000000048947 */ /* 0x000fea0003800000 */
[----:B------:R0:W5:Y:S02]  /*28d0*/  LDG.E.LTC128B.U16 R24, desc[UR38][R8.64+0x10] ;  /* 0x0000102608187981 */ /* 0x000164000c1e1520 */
.L_x_45:
[----:B------:R-:W-:Y:S05]  /*28e0*/  BSYNC B1 ;  /* 0x0000000000017941 */ /* 0x000fea0003800000 */
.L_x_44:
[----:B0----5:R-:W-:Y:S01]  /*28f0*/  IMAD.U32 R14, R24, 0x10000, RZ ;  /* 0x00010000180e7824 */ /* 0x021fe200078e00ff */
        /* <DEDUP_REMOVED lines=8> */
.L_x_47:
[----:B------:R-:W-:Y:S05]  /*2980*/  BSYNC B1 ;  /* 0x0000000000017941 */ /* 0x000fea0003800000 */
.L_x_46:
        /* <DEDUP_REMOVED lines=10> */
.L_x_49:
[----:B------:R-:W-:Y:S05]  /*2a30*/  BSYNC B1 ;  /* 0x0000000000017941 */ /* 0x000fea0003800000 */
.L_x_48:
[----:B0----5:R-:W-:Y:S01]  /*2a40*/  IMAD.U32 R14, R24, 0x10000, RZ ;  /* 0x00010000180e7824 */ /* 0x021fe200078e00ff */
        /* <DEDUP_REMOVED lines=9> */
.L_x_51:
[----:B------:R-:W-:Y:S05]  /*2ae0*/  BSYNC B1 ;  /* 0x0000000000017941 */ /* 0x000fea0003800000 */
.L_x_50:
        /* <DEDUP_REMOVED lines=9> */
.L_x_53:
[----:B------:R-:W-:Y:S05]  /*2b80*/  BSYNC B1 ;  /* 0x0000000000017941 */ /* 0x000fea0003800000 */
.L_x_52:
        /* <DEDUP_REMOVED lines=9> */
.L_x_55:
[----:B------:R-:W-:Y:S05]  /*2c20*/  BSYNC B1 ;  /* 0x0000000000017941 */ /* 0x000fea0003800000 */
.L_x_54:
        /* <DEDUP_REMOVED lines=10> */
.L_x_57:
[----:B------:R-:W-:Y:S05]  /*2cd0*/  BSYNC B1 ;  /* 0x0000000000017941 */ /* 0x000fea0003800000 */
.L_x_56:
        /* <DEDUP_REMOVED lines=10> */
.L_x_59:
[----:B------:R-:W-:Y:S05]  /*2d80*/  BSYNC B1 ;  /* 0x0000000000017941 */ /* 0x000fea0003800000 */
.L_x_58:
        /* <DEDUP_REMOVED lines=9> */
.L_x_61:
[----:B------:R-:W-:Y:S05]  /*2e20*/  BSYNC B1 ;  /* 0x0000000000017941 */ /* 0x000fea0003800000 */
.L_x_60:
        /* <DEDUP_REMOVED lines=9> */
.L_x_63:
[----:B------:R-:W-:Y:S05]  /*2ec0*/  BSYNC B1 ;  /* 0x0000000000017941 */ /* 0x000fea0003800000 */
.L_x_62:
        /* <DEDUP_REMOVED lines=10> */
.L_x_65:
[----:B------:R-:W-:Y:S05]  /*2f70*/  BSYNC B1 ;  /* 0x0000000000017941 */ /* 0x000fea0003800000 */
.L_x_64:
        /* <DEDUP_REMOVED lines=10> */
.L_x_67:
[----:B------:R-:W-:Y:S05]  /*3020*/  BSYNC B1 ;  /* 0x0000000000017941 */ /* 0x000fea0003800000 */
.L_x_66:
        /* <DEDUP_REMOVED lines=9> */
.L_x_69:
[----:B------:R-:W-:Y:S05]  /*30c0*/  BSYNC B1 ;  /* 0x0000000000017941 */ /* 0x000fea0003800000 */
.L_x_68:
        /* <DEDUP_REMOVED lines=9> */
.L_x_71:
[----:B------:R-:W-:Y:S05]  /*3160*/  BSYNC B1 ;  /* 0x0000000000017941 */ /* 0x000fea0003800000 */
.L_x_70:
        /* <DEDUP_REMOVED lines=10> */
.L_x_73:
[----:B------:R-:W-:Y:S05]  /*3210*/  BSYNC B1 ;  /* 0x0000000000017941 */ /* 0x000fea0003800000 */
.L_x_72:
        /* <DEDUP_REMOVED lines=10> */
.L_x_75:
[----:B------:R-:W-:Y:S05]  /*32c0*/  BSYNC B1 ;  /* 0x0000000000017941 */ /* 0x000fea0003800000 */
.L_x_74:
        /* <DEDUP_REMOVED lines=9> */
.L_x_77:
[----:B------:R-:W-:Y:S05]  /*3360*/  BSYNC B1 ;  /* 0x0000000000017941 */ /* 0x000fea0003800000 */
.L_x_76:
        /* <DEDUP_REMOVED lines=9> */
.L_x_79:
[----:B------:R-:W-:Y:S05]  /*3400*/  BSYNC B1 ;  /* 0x0000000000017941 */ /* 0x000fea0003800000 */
.L_x_78:
        /* <DEDUP_REMOVED lines=10> */
.L_x_81:
[----:B------:R-:W-:Y:S05]  /*34b0*/  BSYNC B1 ;  /* 0x0000000000017941 */ /* 0x000fea0003800000 */
.L_x_80:
        /* <DEDUP_REMOVED lines=10> */
.L_x_83:
[----:B------:R-:W-:Y:S05]  /*3560*/  BSYNC B1 ;  /* 0x0000000000017941 */ /* 0x000fea0003800000 */
.L_x_82:
        /* <DEDUP_REMOVED lines=9> */
.L_x_85:
[----:B------:R-:W-:Y:S05]  /*3600*/  BSYNC B1 ;  /* 0x0000000000017941 */ /* 0x000fea0003800000 */
.L_x_84:
        /* <DEDUP_REMOVED lines=9> */
.L_x_87:
[----:B------:R-:W-:Y:S05]  /*36a0*/  BSYNC B1 ;  /* 0x0000000000017941 */ /* 0x000fea0003800000 */
.L_x_86:
        /* <DEDUP_REMOVED lines=10> */
.L_x_89:
[----:B------:R-:W-:Y:S05]  /*3750*/  BSYNC B1 ;  /* 0x0000000000017941 */ /* 0x000fea0003800000 */
.L_x_88:
        /* <DEDUP_REMOVED lines=10> */
.L_x_91:
[----:B------:R-:W-:Y:S05]  /*3800*/  BSYNC B1 ;  /* 0x0000000000017941 */ /* 0x000fea0003800000 */
.L_x_90:
        /* <DEDUP_REMOVED lines=9> */
.L_x_93:
[----:B------:R-:W-:Y:S05]  /*38a0*/  BSYNC B1 ;  /* 0x0000000000017941 */ /* 0x000fea0003800000 */
.L_x_92:
        /* <DEDUP_REMOVED lines=9> */
.L_x_95:
[----:B------:R-:W-:Y:S05]  /*3940*/  BSYNC B1 ;  /* 0x0000000000017941 */ /* 0x000fea0003800000 */
.L_x_94:
        /* <DEDUP_REMOVED lines=10> */
.L_x_97:
[----:B------:R-:W-:Y:S05]  /*39f0*/  BSYNC B1 ;  /* 0x0000000000017941 */ /* 0x000fea0003800000 */
.L_x_96:
        /* <DEDUP_REMOVED lines=10> */
.L_x_99:
[----:B------:R-:W-:Y:S05]  /*3aa0*/  BSYNC B1 ;  /* 0x0000000000017941 */ /* 0x000fea0003800000 */
.L_x_98:
        /* <DEDUP_REMOVED lines=9> */
.L_x_101:
[----:B------:R-:W-:Y:S05]  /*3b40*/  BSYNC B1 ;  /* 0x0000000000017941 */ /* 0x000fea0003800000 */
.L_x_100:
        /* <DEDUP_REMOVED lines=9> */
.L_x_103:
[----:B------:R-:W-:Y:S05]  /*3be0*/  BSYNC B1 ;  /* 0x0000000000017941 */ /* 0x000fea0003800000 */
.L_x_102:
        /* <DEDUP_REMOVED lines=10> */
.L_x_105:
[----:B------:R-:W-:Y:S05]  /*3c90*/  BSYNC B1 ;  /* 0x0000000000017941 */ /* 0x000fea0003800000 */
.L_x_104:
        /* <DEDUP_REMOVED lines=10> */
.L_x_107:
[----:B------:R-:W-:Y:S05]  /*3d40*/  BSYNC B1 ;  /* 0x0000000000017941 */ /* 0x000fea0003800000 */
.L_x_106:
        /* <DEDUP_REMOVED lines=9> */
.L_x_109:
[----:B------:R-:W-:Y:S05]  /*3de0*/  BSYNC B1 ;  /* 0x0000000000017941 */ /* 0x000fea0003800000 */
.L_x_108:
        /* <DEDUP_REMOVED lines=9> */
.L_x_111:
[----:B------:R-:W-:Y:S05]  /*3e80*/  BSYNC B1 ;  /* 0x0000000000017941 */ /* 0x000fea0003800000 */
.L_x_110:
        /* <DEDUP_REMOVED lines=10> */
.L_x_113:
[----:B------:R-:W-:Y:S05]  /*3f30*/  BSYNC B1 ;  /* 0x0000000000017941 */ /* 0x000fea0003800000 */
.L_x_112:
        /* <DEDUP_REMOVED lines=10> */
.L_x_115:
[----:B------:R-:W-:Y:S05]  /*3fe0*/  BSYNC B1 ;  /* 0x0000000000017941 */ /* 0x000fea0003800000 */
.L_x_114:
        /* <DEDUP_REMOVED lines=9> */
.L_x_117:
[----:B------:R-:W-:Y:S05]  /*4080*/  BSYNC B1 ;  /* 0x0000000000017941 */ /* 0x000fea0003800000 */
.L_x_116:
        /* <DEDUP_REMOVED lines=9> */
.L_x_119:
[----:B------:R-:W-:Y:S05]  /*4120*/  BSYNC B1 ;  /* 0x0000000000017941 */ /* 0x000fea0003800000 */
.L_x_118:
        /* <DEDUP_REMOVED lines=10> */
.L_x_121:
[----:B------:R-:W-:Y:S05]  /*41d0*/  BSYNC B1 ;  /* 0x0000000000017941 */ /* 0x000fea0003800000 */
.L_x_120:
        /* <DEDUP_REMOVED lines=10> */
.L_x_123:
[----:B------:R-:W-:Y:S05]  /*4280*/  BSYNC B1 ;  /* 0x0000000000017941 */ /* 0x000fea0003800000 */
.L_x_122:
        /* <DEDUP_REMOVED lines=9> */
.L_x_125:
[----:B------:R-:W-:Y:S05]  /*4320*/  BSYNC B1 ;  /* 0x0000000000017941 */ /* 0x000fea0003800000 */
.L_x_124:
        /* <DEDUP_REMOVED lines=9> */
.L_x_127:
[----:B------:R-:W-:Y:S05]  /*43c0*/  BSYNC B1 ;  /* 0x0000000000017941 */ /* 0x000fea0003800000 */
.L_x_126:
        /* <DEDUP_REMOVED lines=10> */
.L_x_129:
[----:B------:R-:W-:Y:S05]  /*4470*/  BSYNC B1 ;  /* 0x0000000000017941 */ /* 0x000fea0003800000 */
.L_x_128:
        /* <DEDUP_REMOVED lines=10> */
.L_x_131:
[----:B------:R-:W-:Y:S05]  /*4520*/  BSYNC B1 ;  /* 0x0000000000017941 */ /* 0x000fea0003800000 */
.L_x_130:
        /* <DEDUP_REMOVED lines=9> */
.L_x_133:
[----:B------:R-:W-:Y:S05]  /*45c0*/  BSYNC B1 ;  /* 0x0000000000017941 */ /* 0x000fea0003800000 */
.L_x_132:
        /* <DEDUP_REMOVED lines=9> */
.L_x_135:
[----:B------:R-:W-:Y:S05]  /*4660*/  BSYNC B1 ;  /* 0x0000000000017941 */ /* 0x000fea0003800000 */
.L_x_134:
        /* <DEDUP_REMOVED lines=10> */
.L_x_137:
[----:B------:R-:W-:Y:S05]  /*4710*/  BSYNC B1 ;  /* 0x0000000000017941 */ /* 0x000fea0003800000 */
.L_x_136:
        /* <DEDUP_REMOVED lines=10> */
.L_x_139:
[----:B------:R-:W-:Y:S05]  /*47c0*/  BSYNC B1 ;  /* 0x0000000000017941 */ /* 0x000fea0003800000 */
.L_x_138:
        /* <DEDUP_REMOVED lines=9> */
.L_x_141:
[----:B------:R-:W-:Y:S05]  /*4860*/  BSYNC B1 ;  /* 0x0000000000017941 */ /* 0x000fea0003800000 */
.L_x_140:
        /* <DEDUP_REMOVED lines=9> */
.L_x_143:
[----:B------:R-:W-:Y:S05]  /*4900*/  BSYNC B1 ;  /* 0x0000000000017941 */ /* 0x000fea0003800000 */
.L_x_142:
        /* <DEDUP_REMOVED lines=10> */
.L_x_145:
[----:B------:R-:W-:Y:S05]  /*49b0*/  BSYNC B1 ;  /* 0x0000000000017941 */ /* 0x000fea0003800000 */
.L_x_144:
        /* <DEDUP_REMOVED lines=10> */
.L_x_147:
[----:B------:R-:W-:Y:S05]  /*4a60*/  BSYNC B1 ;  /* 0x0000000000017941 */ /* 0x000fea0003800000 */
.L_x_146:
        /* <DEDUP_REMOVED lines=9> */
.L_x_149:
[----:B------:R-:W-:Y:S05]  /*4b00*/  BSYNC B1 ;  /* 0x0000000000017941 */ /* 0x000fea0003800000 */
.L_x_148:
        /* <DEDUP_REMOVED lines=9> */
.L_x_151:
[----:B------:R-:W-:Y:S05]  /*4ba0*/  BSYNC B1 ;  /* 0x0000000000017941 */ /* 0x000fea0003800000 */
.L_x_150:
        /* <DEDUP_REMOVED lines=10> */
.L_x_153:
[----:B------:R-:W-:Y:S05]  /*4c50*/  BSYNC B1 ;  /* 0x0000000000017941 */ /* 0x000fea0003800000 */
.L_x_152:
[----:B0----5:R-:W-:Y:S01]  /*4c60*/  IMAD.U32 R14, R24, 0x10000, RZ ;  /* 0x00010000180e7824 */ /* 0x021fe200078e00ff */
[----:B------:R-:W-:Y:S01]  /*4c70*/  ISETP.GT.AND P1, PT, R4, 0x79, PT ;  /* 0x000000790400780c */ /* 0x000fe20003f24270 */
[----:B------:R-:W-:Y:S01]  /*4c80*/  @P2 IMAD.MOV.U32 R4, RZ, RZ, R10 ;  /* 0x000000ffff042224 */ /* 0x000fe200078e000a */
[----:B------:R-:W-:Y:S01]  /*4c90*/  BSSY B1, `(.L_x_154) ;  /* 0x000000a000017945 */ /* 0x000fe20003800000 */
[----:B------:R-:W-:Y:S01]  /*4ca0*/  FMUL R5, R14, R89 ;  /* 0x000000590e057220 */ /* 0x000fe20000400000 */
[----:B------:R-:W-:-:S03]  /*4cb0*/  ISETP.GT.AND P3, PT, R3, RZ, P1 ;  /* 0x000000ff0300720c */ /* 0x000fc60000f64270 */
[----:B------:R-:W-:-:S05]  /*4cc0*/  FFMA R5, R84, R88, R5 ;  /* 0x0000005854057223 */ /* 0x000fca0000000005 */
[----:B------:R-:W-:-:S04]  /*4cd0*/  F2FP.BF16.F32.PACK_AB R5, RZ, R5 ;  /* 0x00000005ff05723e */ /* 0x000fc800000010ff */
[----:B------:R-:W-:Y:S01]  /*4ce0*/  PRMT R14, R5, 0x7610, R14 ;  /* 0x00007610050e7816 */ /* 0x000fe2000000000e */
[----:B------:R-:W-:-:S05]  /*4cf0*/  @P2 IMAD.MOV.U32 R5, RZ, RZ, R11 ;  /* 0x000000ffff052224 */ /* 0x000fca00078e000b */
[----:B------:R0:W-:Y:S01]  /*4d00*/  @P2 STG.E.U16 desc[UR38][R4.64+0xf0], R14 ;  /* 0x0000f00e04002986 */ /* 0x0001e2000c101526 */
[----:B------:R-:W-:Y:S05]  /*4d10*/  @!P3 BRA `(.L_x_155) ;  /* 0x000000000004b947 */ /* 0x000fea0003800000 */
[----:B------:R0:W5:Y:S02]  /*4d20*/  LDG.E.LTC128B.U16 R24, desc[UR38][R6.64+0xf2] ;  /* 0x0000f22606187981 */ /* 0x000164000c1e1520 */
.L_x_155:
[----:B------:R-:W-:Y:S05]  /*4d30*/  BSYNC B1 ;  /* 0x0000000000017941 */ /* 0x000fea0003800000 */
.L_x_154:
        /* <DEDUP_REMOVED lines=9> */
.L_x_157:
[----:B------:R-:W-:Y:S05]  /*4dd0*/  BSYNC B1 ;  /* 0x0000000000017941 */ /* 0x000fea0003800000 */
.L_x_156:
[----:B0----5:R-:W-:Y:S01]  /*4de0*/  IMAD.U32 R4, R24, 0x10000, RZ ;  /* 0x0001000018047824 */ /* 0x021fe200078e00ff */
[----:B------:R-:W-:Y:S01]  /*4df0*/  ISETP.GT.AND P1, PT, R3, 0x8, P1 ;  /* 0x000000080300780c */ /* 0x000fe20000f24270 */
[----:B------:R-:W-:Y:S02]  /*4e00*/  BSSY B1, `(.L_x_158) ;  /* 0x000000a000017945 */ /* 0x000fe40003800000 */
[----:B------:R-:W-:Y:S01]  /*4e10*/  FMUL R5, R4, R89 ;  /* 0x0000005904057220 */ /* 0x000fe20000400000 */
[----:B------:R-:W-:-:S03]  /*4e20*/  @P0 IMAD.MOV.U32 R4, RZ, RZ, R12 ;  /* 0x000000ffff040224 */ /* 0x000fc600078e000c */
[----:B------:R-:W-:-:S05]  /*4e30*/  FFMA R5, R86, R88, R5 ;  /* 0x0000005856057223 */ /* 0x000fca0000000005 */
[----:B------:R-:W-:-:S04]  /*4e40*/  F2FP.BF16.F32.PACK_AB R5, RZ, R5 ;  /* 0x00000005ff05723e */ /* 0x000fc800000010ff */
[----:B-1-34-:R-:W-:Y:S01]  /*4e50*/  PRMT R6, R5, 0x7610, R6 ;  /* 0x0000761005067816 */ /* 0x01afe20000000006 */
[----:B------:R-:W-:-:S05]  /*4e60*/  @P0 IMAD.MOV.U32 R5, RZ, RZ, R13 ;  /* 0x000000ffff050224 */ /* 0x000fca00078e000d */
[----:B------:R0:W-:Y:S01]  /*4e70*/  @P0 STG.E.U16 desc[UR38][R4.64+0xf0], R6 ;  /* 0x0000f00604000986 */ /* 0x0001e2000c101526 */
[----:B------:R-:W-:Y:S05]  /*4e80*/  @!P1 BRA `(.L_x_159) ;  /* 0x0000000000049947 */ /* 0x000fea0003800000 */
[----:B------:R1:W5:Y:S02]  /*4e90*/  LDG.E.LTC128B.U16 R24, desc[UR38][R8.64+0xf2] ;  /* 0x0000f22608187981 */ /* 0x000364000c1e1520 */
.L_x_159:
[----:B------:R-:W-:Y:S05]  /*4ea0*/  BSYNC B1 ;  /* 0x0000000000017941 */ /* 0x000fea0003800000 */
.L_x_158:
[----:B------:R-:W-:Y:S05]  /*4eb0*/  @!P1 BRA `(.L_x_160) ;  /* 0x0000001000d09947 */ /* 0x000fea0003800000 */
[----:B-----5:R-:W-:-:S04]  /*4ec0*/  IMAD.U32 R24, R24, 0x10000, RZ ;  /* 0x0001000018187824 */ /* 0x020fc800078e00ff */
[----:B------:R-:W-:-:S04]  /*4ed0*/  FMUL R24, R24, R89 ;  /* 0x0000005918187220 */ /* 0x000fc80000400000 */
[----:B------:R-:W-:-:S05]  /*4ee0*/  FFMA R24, R87, R88, R24 ;  /* 0x0000005857187223 */ /* 0x000fca0000000018 */
[----:B------:R-:W-:-:S05]  /*4ef0*/  F2FP.BF16.F32.PACK_AB R24, RZ, R24 ;  /* 0x00000018ff18723e */ /* 0x000fca00000010ff */
[----:B------:R3:W-:Y:S01]  /*4f00*/  STG.E.U16 desc[UR38][R12.64+0xf2], R24 ;  /* 0x0000f2180c007986 */ /* 0x0007e2000c101526 */
[----:B------:R-:W-:Y:S05]  /*4f10*/  BRA `(.L_x_160) ;  /* 0x0000001000b87947 */ /* 0x000fea0003800000 */
.L_x_35:
[----:B------:R-:W-:Y:S01]  /*4f20*/  ISETP.GT.AND P2, PT, R4, 0x1, PT ;  /* 0x000000010400780c */ /* 0x000fe20003f44270 */
[----:B------:R-:W-:Y:S01]  /*4f30*/  ULDC.64 UR4, c[0x0][0x5c0] ;  /* 0x0001700000047ab9 */ /* 0x000fe20000000a00 */
[-C--:B------:R-:W-:Y:S01]  /*4f40*/  FMUL R24, R24, R88.reuse ;  /* 0x0000005818187220 */ /* 0x080fe20000400000 */
[-C--:B------:R-:W-:Y:S01]  /*4f50*/  FMUL R25, R25, R88.reuse ;  /* 0x0000005819197220 */ /* 0x080fe20000400000 */
[----:B------:R-:W-:Y:S01]  /*4f60*/  ISETP.GT.AND P1, PT, R3, RZ, P2 ;  /* 0x000000ff0300720c */ /* 0x000fe20001724270 */
[-C--:B------:R-:W-:Y:S01]  /*4f70*/  FMUL R26, R26, R88.reuse ;  /* 0x000000581a1a7220 */ /* 0x080fe20000400000 */
[----:B------:R-:W-:Y:S01]  /*4f80*/  LEA R6, P4, R104, UR4, 0x1 ;  /* 0x0000000468067c11 */ /* 0x000fe2000f8808ff */
[----:B------:R-:W-:Y:S01]  /*4f90*/  FMUL R27, R27, R88 ;  /* 0x000000581b1b7220 */ /* 0x000fe20000400000 */
[----:B------:R-:W-:Y:S01]  /*4fa0*/  F2FP.BF16.F32.PACK_AB R24, RZ, R24 ;  /* 0x00000018ff18723e */ /* 0x000fe200000010ff */
[-C--:B------:R-:W-:Y:S01]  /*4fb0*/  FMUL R28, R28, R88.reuse ;  /* 0x000000581c1c7220 */ /* 0x080fe20000400000 */
[----:B------:R-:W-:Y:S01]  /*4fc0*/  LEA.HI.X R7, R104, UR5, R115, 0x1, P4 ;  /* 0x0000000568077c11 */ /* 0x000fe2000a0f0c73 */
[-C--:B------:R-:W-:Y:S01]  /*4fd0*/  FMUL R29, R29, R88.reuse ;  /* 0x000000581d1d7220 */ /* 0x080fe20000400000 */
[----:B------:R-:W-:Y:S01]  /*4fe0*/  F2FP.BF16.F32.PACK_AB R25, RZ, R25 ;  /* 0x00000019ff19723e */ /* 0x000fe200000010ff */
[-C--:B------:R-:W-:Y:S01]  /*4ff0*/  FMUL R30, R30, R88.reuse ;  /* 0x000000581e1e7220 */ /* 0x080fe20000400000 */
[----:B------:R-:W-:Y:S01]  /*5000*/  ISETP.GT.AND P2, PT, R3, 0x8, P2 ;  /* 0x000000080300780c */ /* 0x000fe20001744270 */
[----:B------:R-:W-:Y:S01]  /*5010*/  @P3 STG.E.U16 desc[UR38][R6.64], R24 ;  /* 0x0000001806003986 */ /* 0x000fe2000c101526 */
[C---:B------:R-:W-:Y:S01]  /*5020*/  SHF.L.U64.HI R5, R90.reuse, 0x1, R91 ;  /* 0x000000015a057819 */ /* 0x040fe2000001025b */
[----:B------:R-:W-:Y:S01]  /*5030*/  FMUL R31, R31, R88 ;  /* 0x000000581f1f7220 */ /* 0x000fe20000400000 */
[----:B------:R-:W-:Y:S01]  /*5040*/  LEA R8, P3, R90, R6, 0x1 ;  /* 0x000000065a087211 */ /* 0x000fe200078608ff */
[----:B------:R-:W-:Y:S01]  /*5050*/  @P1 STG.E.U16 desc[UR38][R6.64+0x2], R25 ;  /* 0x0000021906001986 */ /* 0x000fe2000c101526 */
[----:B------:R-:W-:Y:S01]  /*5060*/  ISETP.GT.AND P1, PT, R3, 0x8, P0 ;  /* 0x000000080300780c */ /* 0x000fe20000724270 */
[----:B------:R-:W-:Y:S01]  /*5070*/  FMUL R32, R32, R88 ;  /* 0x0000005820207220 */ /* 0x000fe20000400000 */
[----:B------:R-:W-:Y:S01]  /*5080*/  F2FP.BF16.F32.PACK_AB R26, RZ, R26 ;  /* 0x0000001aff1a723e */ /* 0x000fe200000010ff */
[----:B------:R-:W-:Y:S01]  /*5090*/  IMAD.X R9, R5, 0x1, R7, P3 ;  /* 0x0000000105097824 */ /* 0x000fe200018e0607 */
[----:B------:R-:W-:Y:S01]  /*50a0*/  F2FP.BF16.F32.PACK_AB R27, RZ, R27 ;  /* 0x0000001bff1b723e */ /* 0x000fe200000010ff */
[-C--:B------:R-:W-:Y:S01]  /*50b0*/  FMUL R33, R33, R88.reuse ;  /* 0x0000005821217220 */ /* 0x080fe20000400000 */
[----:B------:R-:W-:Y:S01]  /*50c0*/  ISETP.GT.AND P0, PT, R4, 0x8, PT ;  /* 0x000000080400780c */ /* 0x000fe20003f04270 */
[----:B------:R-:W-:Y:S01]  /*50d0*/  FMUL R34, R34, R88 ;  /* 0x0000005822227220 */ /* 0x000fe20000400000 */
[----:B------:R-:W-:Y:S01]  /*50e0*/  F2FP.BF16.F32.PACK_AB R28, RZ, R28 ;  /* 0x0000001cff1c723e */ /* 0x000fe200000010ff */
[-C--:B------:R-:W-:Y:S01]  /*50f0*/  FMUL R35, R35, R88.reuse ;  /* 0x0000005823237220 */ /* 0x080fe20000400000 */
[C---:B------:R-:W-:Y:S01]  /*5100*/  ISETP.GT.AND P4, PT, R3.reuse, RZ, P0 ;  /* 0x000000ff0300720c */ /* 0x040fe20000784270 */
[-C--:B------:R-:W-:Y:S01]  /*5110*/  FMUL R36, R36, R88.reuse ;  /* 0x0000005824247220 */ /* 0x080fe20000400000 */
[----:B------:R-:W-:Y:S01]  /*5120*/  F2FP.BF16.F32.PACK_AB R29, RZ, R29 ;  /* 0x0000001dff1d723e */ /* 0x000fe200000010ff */
[----:B------:R-:W-:Y:S01]  /*5130*/  @P1 STG.E.U16 desc[UR38][R8.64], R26 ;  /* 0x0000001a08001986 */ /* 0x000fe2000c101526 */
[----:B------:R-:W-:Y:S01]  /*5140*/  ISETP.GT.AND P1, PT, R3, 0x8, P0 ;  /* 0x000000080300780c */ /* 0x000fe20000724270 */
[----:B------:R-:W-:Y:S01]  /*5150*/  FMUL R37, R37, R88 ;  /* 0x0000005825257220 */ /* 0x000fe20000400000 */
[----:B------:R-:W-:Y:S01]  /*5160*/  F2FP.BF16.F32.PACK_AB R30, RZ, R30 ;  /* 0x0000001eff1e723e */ /* 0x000fe200000010ff */
[----:B------:R-:W-:Y:S01]  /*5170*/  @P2 STG.E.U16 desc[UR38][R8.64+0x2], R27 ;  /* 0x0000021b08002986 */ /* 0x000fe2000c101526 */
[----:B------:R-:W-:Y:S01]  /*5180*/  ISETP.GT.AND P2, PT, R4, 0x9, PT ;  /* 0x000000090400780c */ /* 0x000fe20003f44270 */
[-C--:B------:R-:W-:Y:S01]  /*5190*/  FMUL R38, R38, R88.reuse ;  /* 0x0000005826267220 */ /* 0x080fe20000400000 */
[----:B------:R-:W-:Y:S01]  /*51a0*/  F2FP.BF16.F32.PACK_AB R31, RZ, R31 ;  /* 0x0000001fff1f723e */ /* 0x000fe200000010ff */
[-C--:B------:R-:W-:Y:S01]  /*51b0*/  FMUL R39, R39, R88.reuse ;  /* 0x0000005827277220 */ /* 0x080fe20000400000 */
[C---:B------:R-:W-:Y:S01]  /*51c0*/  ISETP.GT.AND P3, PT, R3.reuse, RZ, P2 ;  /* 0x000000ff0300720c */ /* 0x040fe20001764270 */
[----:B------:R-:W-:Y:S01]  /*51d0*/  @P4 STG.E.U16 desc[UR38][R6.64+0x10], R28 ;  /* 0x0000101c06004986 */ /* 0x000fe2000c101526 */
[----:B------:R-:W-:Y:S01]  /*51e0*/  ISETP.GT.AND P2, PT, R3, 0x8, P2 ;  /* 0x000000080300780c */ /* 0x000fe20001744270 */
[-C--:B------:R-:W-:Y:S01]  /*51f0*/  FMUL R40, R40, R88.reuse ;  /* 0x0000005828287220 */ /* 0x080fe20000400000 */
[----:B------:R-:W-:Y:S01]  /*5200*/  ISETP.GT.AND P0, PT, R4, 0x10, PT ;  /* 0x000000100400780c */ /* 0x000fe20003f04270 */
[----:B------:R-:W-:Y:S01]  /*5210*/  FMUL R41, R41, R88 ;  /* 0x0000005829297220 */ /* 0x000fe20000400000 */
[----:B------:R-:W-:Y:S01]  /*5220*/  F2FP.BF16.F32.PACK_AB R32, RZ, R32 ;  /* 0x00000020ff20723e */ /* 0x000fe200000010ff */
[-C--:B------:R-:W-:Y:S01]  /*5230*/  FMUL R42, R42, R88.reuse ;  /* 0x000000582a2a7220 */ /* 0x080fe20000400000 */
[----:B------:R-:W-:Y:S01]  /*5240*/  ISETP.GT.AND P4, PT, R3, RZ, P0 ;  /* 0x000000ff0300720c */ /* 0x000fe20000784270 */
[-C--:B------:R-:W-:Y:S01]  /*5250*/  FMUL R43, R43, R88.reuse ;  /* 0x000000582b2b7220 */ /* 0x080fe20000400000 */
[----:B------:R-:W-:Y:S01]  /*5260*/  F2FP.BF16.F32.PACK_AB R33, RZ, R33 ;  /* 0x00000021ff21723e */ /* 0x000fe200000010ff */
[----:B------:R-:W-:Y:S01]  /*5270*/  FMUL R44, R44, R88 ;  /* 0x000000582c2c7220 */ /* 0x000fe20000400000 */
[----:B------:R-:W-:Y:S01]  /*5280*/  F2FP.BF16.F32.PACK_AB R34, RZ, R34 ;  /* 0x00000022ff22723e */ /* 0x000fe200000010ff */
[----:B------:R-:W-:Y:S01]  /*5290*/  @P3 STG.E.U16 desc[UR38][R6.64+0x12], R29 ;  /* 0x0000121d06003986 */ /* 0x000fe2000c101526 */
[----:B------:R-:W-:Y:S01]  /*52a0*/  ISETP.GT.AND P3, PT, R4, 0x11, PT ;  /* 0x000000110400780c */ /* 0x000fe20003f64270 */
[-C--:B------:R-:W-:Y:S01]  /*52b0*/  FMUL R45, R45, R88.reuse ;  /* 0x000000582d2d7220 */ /* 0x080fe20000400000 */
[----:B------:R-:W-:Y:S01]  /*52c0*/  F2FP.BF16.F32.PACK_AB R35, RZ, R35 ;  /* 0x00000023ff23723e */ /* 0x000fe200000010ff */
[----:B------:R-:W-:Y:S01]  /*52d0*/  @P1 STG.E.U16 desc[UR38][R8.64+0x10], R30 ;  /* 0x0000101e08001986 */ /* 0x000fe2000c101526 */
[C---:B------:R-:W-:Y:S01]  /*52e0*/  ISETP.GT.AND P1, PT, R3.reuse, 0x8, P0 ;  /* 0x000000080300780c */ /* 0x040fe20000724270 */
[-C--:B------:R-:W-:Y:S01]  /*52f0*/  FMUL R46, R46, R88.reuse ;  /* 0x000000582e2e7220 */ /* 0x080fe20000400000 */
[----:B------:R-:W-:Y:S01]  /*5300*/  ISETP.GT.AND P0, PT, R4, 0x18, PT ;  /* 0x000000180400780c */ /* 0x000fe20003f04270 */
[----:B------:R-:W-:Y:S01]  /*5310*/  @P2 STG.E.U16 desc[UR38][R8.64+0x12], R31 ;  /* 0x0000121f08002986 */ /* 0x000fe2000c101526 */
[----:B------:R-:W-:Y:S01]  /*5320*/  ISETP.GT.AND P2, PT, R3, RZ, P3 ;  /* 0x000000ff0300720c */ /* 0x000fe20001f44270 */
[-C--:B------:R-:W-:Y:S01]  /*5330*/  FMUL R47, R47, R88.reuse ;  /* 0x000000582f2f7220 */ /* 0x080fe20000400000 */
[C---:B------:R-:W-:Y:S01]  /*5340*/  ISETP.GT.AND P3, PT, R3.reuse, 0x8, P3 ;  /* 0x000000080300780c */ /* 0x040fe20001f64270 */
[----:B------:R-:W-:Y:S01]  /*5350*/  @P4 STG.E.U16 desc[UR38][R6.64+0x20], R32 ;  /* 0x0000202006004986 */ /* 0x000fe2000c101526 */
[----:B------:R-:W-:Y:S01]  /*5360*/  ISETP.GT.AND P4, PT, R3, RZ, P0 ;  /* 0x000000ff0300720c */ /* 0x000fe20000784270 */
[----:B------:R-:W-:Y:S01]  /*5370*/  FMUL R48, R48, R88 ;  /* 0x0000005830307220 */ /* 0x000fe20000400000 */
[----:B------:R-:W-:Y:S01]  /*5380*/  F2FP.BF16.F32.PACK_AB R36, RZ, R36 ;  /* 0x00000024ff24723e */ /* 0x000fe200000010ff */
[-C--:B------:R-:W-:Y:S01]  /*5390*/  FMUL R49, R49, R88.reuse ;  /* 0x0000005831317220 */ /* 0x080fe20000400000 */
[----:B------:R-:W-:Y:S01]  /*53a0*/  F2FP.BF16.F32.PACK_AB R37, RZ, R37 ;  /* 0x00000025ff25723e */ /* 0x000fe200000010ff */
[----:B------:R-:W-:Y:S01]  /*53b0*/  FMUL R50, R50, R88 ;  /* 0x0000005832327220 */ /* 0x000fe20000400000 */
[----:B------:R-:W-:Y:S01]  /*53c0*/  F2FP.BF16.F32.PACK_AB R38, RZ, R38 ;  /* 0x00000026ff26723e */ /* 0x000fe200000010ff */
[----:B------:R-:W-:Y:S01]  /*53d0*/  FMUL R51, R51, R88 ;  /* 0x0000005833337220 */ /* 0x000fe20000400000 */
[----:B------:R-:W-:Y:S01]  /*53e0*/  F2FP.BF16.F32.PACK_AB R39, RZ, R39 ;  /* 0x00000027ff27723e */ /* 0x000fe200000010ff */
[----:B------:R-:W-:Y:S01]  /*53f0*/  @P2 STG.E.U16 desc[UR38][R6.64+0x22], R33 ;  /* 0x0000222106002986 */ /* 0x000fe2000c101526 */
[----:B------:R-:W-:Y:S01]  /*5400*/  F2FP.BF16.F32.PACK_AB R40, RZ, R40 ;  /* 0x00000028ff28723e */ /* 0x000fe200000010ff */
[-C--:B------:R-:W-:Y:S01]  /*5410*/  FMUL R52, R52, R88.reuse ;  /* 0x0000005834347220 */ /* 0x080fe20000400000 */
[----:B------:R-:W-:Y:S01]  /*5420*/  F2FP.BF16.F32.PACK_AB R41, RZ, R41 ;  /* 0x00000029ff29723e */ /* 0x000fe200000010ff */
[----:B------:R-:W-:Y:S01]  /*5430*/  @P1 STG.E.U16 desc[UR38][R8.64+0x20], R34 ;  /* 0x0000202208001986 */ /* 0x000fe2000c101526 */
[----:B------:R-:W-:Y:S01]  /*5440*/  ISETP.GT.AND P1, PT, R3, 0x8, P0 ;  /* 0x000000080300780c */ /* 0x000fe20000724270 */
[-C--:B------:R-:W-:Y:S01]  /*5450*/  FMUL R53, R53, R88.reuse ;  /* 0x0000005835357220 */ /* 0x080fe20000400000 */
[C---:B------:R-:W-:Y:S01]  /*5460*/  ISETP.GT.AND P0, PT, R4.reuse, 0x20, PT ;  /* 0x000000200400780c */ /* 0x040fe20003f04270 */
[----:B------:R-:W-:Y:S01]  /*5470*/  @P3 STG.E.U16 desc[UR38][R8.64+0x22], R35 ;  /* 0x0000222308003986 */ /* 0x000fe2000c101526 */
[----:B------:R-:W-:Y:S01]  /*5480*/  ISETP.GT.AND P3, PT, R4, 0x19, PT ;  /* 0x000000190400780c */ /* 0x000fe20003f64270 */
[----:B------:R-:W-:Y:S01]  /*5490*/  FMUL R54, R54, R88 ;  /* 0x0000005836367220 */ /* 0x000fe20000400000 */
[----:B------:R-:W-:Y:S01]  /*54a0*/  F2FP.BF16.F32.PACK_AB R42, RZ, R42 ;  /* 0x0000002aff2a723e */ /* 0x000fe200000010ff */
[----:B------:R-:W-:Y:S01]  /*54b0*/  @P4 STG.E.U16 desc[UR38][R6.64+0x30], R36 ;  /* 0x0000302406004986 */ /* 0x000fe2000c101526 */
[----:B------:R-:W-:Y:S01]  /*54c0*/  ISETP.GT.AND P2, PT, R3, RZ, P3 ;  /* 0x000000ff0300720c */ /* 0x000fe20001f44270 */
[-C--:B------:R-:W-:Y:S01]  /*54d0*/  FMUL R55, R55, R88.reuse ;  /* 0x0000005837377220 */ /* 0x080fe20000400000 */
[C---:B------:R-:W-:Y:S01]  /*54e0*/  ISETP.GT.AND P3, PT, R3.reuse, 0x8, P3 ;  /* 0x000000080300780c */ /* 0x040fe20001f64270 */
[-C--:B------:R-:W-:Y:S01]  /*54f0*/  FMUL R56, R56, R88.reuse ;  /* 0x0000005838387220 */ /* 0x080fe20000400000 */
[----:B------:R-:W-:Y:S01]  /*5500*/  ISETP.GT.AND P4, PT, R3, RZ, P0 ;  /* 0x000000ff0300720c */ /* 0x000fe20000784270 */
[-C--:B------:R-:W-:Y:S01]  /*5510*/  FMUL R57, R57, R88.reuse ;  /* 0x0000005839397220 */ /* 0x080fe20000400000 */
[----:B------:R-:W-:Y:S01]  /*5520*/  F2FP.BF16.F32.PACK_AB R43, RZ, R43 ;  /* 0x0000002bff2b723e */ /* 0x000fe200000010ff */
[----:B------:R-:W-:Y:S01]  /*5530*/  FMUL R58, R58, R88 ;  /* 0x000000583a3a7220 */ /* 0x000fe20000400000 */
[----:B------:R-:W-:Y:S01]  /*5540*/  F2FP.BF16.F32.PACK_AB R44, RZ, R44 ;  /* 0x0000002cff2c723e */ /* 0x000fe200000010ff */
[-C--:B------:R-:W-:Y:S01]  /*5550*/  FMUL R59, R59, R88.reuse ;  /* 0x000000583b3b7220 */ /* 0x080fe20000400000 */
[----:B------:R-:W-:Y:S01]  /*5560*/  F2FP.BF16.F32.PACK_AB R45, RZ, R45 ;  /* 0x0000002dff2d723e */ /* 0x000fe200000010ff */
[----:B------:R-:W-:Y:S01]  /*5570*/  FMUL R60, R60, R88 ;  /* 0x000000583c3c7220 */ /* 0x000fe20000400000 */
[----:B------:R-:W-:Y:S01]  /*5580*/  F2FP.BF16.F32.PACK_AB R46, RZ, R46 ;  /* 0x0000002eff2e723e */ /* 0x000fe200000010ff */
[----:B------:R-:W-:Y:S01]  /*5590*/  @P2 STG.E.U16 desc[UR38][R6.64+0x32], R37 ;  /* 0x0000322506002986 */ /* 0x000fe2000c101526 */
[----:B------:R-:W-:Y:S01]  /*55a0*/  F2FP.BF16.F32.PACK_AB R47, RZ, R47 ;  /* 0x0000002fff2f723e */ /* 0x000fe200000010ff */
[----:B------:R-:W-:Y:S01]  /*55b0*/  FMUL R61, R61, R88 ;  /* 0x000000583d3d7220 */ /* 0x000fe20000400000 */
[----:B------:R-:W-:Y:S01]  /*55c0*/  F2FP.BF16.F32.PACK_AB R48, RZ, R48 ;  /* 0x00000030ff30723e */ /* 0x000fe200000010ff */
[----:B------:R-:W-:Y:S01]  /*55d0*/  @P1 STG.E.U16 desc[UR38][R8.64+0x30], R38 ;  /* 0x0000302608001986 */ /* 0x000fe2000c101526 */
[----:B------:R-:W-:Y:S01]  /*55e0*/  ISETP.GT.AND P1, PT, R3, 0x8, P0 ;  /* 0x000000080300780c */ /* 0x000fe20000724270 */
[-C--:B------:R-:W-:Y:S01]  /*55f0*/  FMUL R62, R62, R88.reuse ;  /* 0x000000583e3e7220 */ /* 0x080fe20000400000 */
[C---:B------:R-:W-:Y:S01]  /*5600*/  ISETP.GT.AND P0, PT, R4.reuse, 0x28, PT ;  /* 0x000000280400780c */ /* 0x040fe20003f04270 */
[----:B------:R-:W-:Y:S01]  /*5610*/  @P3 STG.E.U16 desc[UR38][R8.64+0x32], R39 ;  /* 0x0000322708003986 */ /* 0x000fe2000c101526 */
[----:B------:R-:W-:Y:S01]  /*5620*/  ISETP.GT.AND P3, PT, R4, 0x21, PT ;  /* 0x000000210400780c */ /* 0x000fe20003f64270 */
[-C--:B------:R-:W-:Y:S01]  /*5630*/  FMUL R63, R63, R88.reuse ;  /* 0x000000583f3f7220 */ /* 0x080fe20000400000 */
[----:B------:R-:W-:Y:S01]  /*5640*/  F2FP.BF16.F32.PACK_AB R49, RZ, R49 ;  /* 0x00000031ff31723e */ /* 0x000fe200000010ff */
[----:B------:R-:W-:Y:S01]  /*5650*/  @P4 STG.E.U16 desc[UR38][R6.64+0x40], R40 ;  /* 0x0000402806004986 */ /* 0x000fe2000c101526 */
[C---:B------:R-:W-:Y:S01]  /*5660*/  ISETP.GT.AND P2, PT, R3.reuse, RZ, P3 ;  /* 0x000000ff0300720c */ /* 0x040fe20001f44270 */
[-C--:B------:R-:W-:Y:S01]  /*5670*/  FMUL R64, R64, R88.reuse ;  /* 0x0000005840407220 */ /* 0x080fe20000400000 */
[----:B------:R-:W-:Y:S01]  /*5680*/  ISETP.GT.AND P3, PT, R3, 0x8, P3 ;  /* 0x000000080300780c */ /* 0x000fe20001f64270 */
[-C--:B------:R-:W-:Y:S01]  /*5690*/  FMUL R65, R65, R88.reuse ;  /* 0x0000005841417220 */ /* 0x080fe20000400000 */
        /* <DEDUP_REMOVED lines=62> */
[----:B------:R-:W-:-:S02]  /*5a80*/  F2FP.BF16.F32.PACK_AB R68, RZ, R68 ;  /* 0x00000044ff44723e */ /* 0x000fc400000010ff */
[----:B------:R-:W-:Y:S01]  /*5a90*/  F2FP.BF16.F32.PACK_AB R69, RZ, R69 ;  /* 0x00000045ff45723e */ /* 0x000fe200000010ff */
[----:B------:R-:W-:Y:S01]  /*5aa0*/  @P1 STG.E.U16 desc[UR38][R8.64+0x60], R50 ;  /* 0x0000603208001986 */ /* 0x000fe2000c101526 */
[C---:B------:R-:W-:Y:S02]  /*5ab0*/  ISETP.GT.AND P1, PT, R3.reuse, 0x8, P0 ;  /* 0x000000080300780c */ /* 0x040fe40000724270 */
[C---:B------:R-:W-:Y:S01]  /*5ac0*/  ISETP.GT.AND P0, PT, R4.reuse, 0x40, PT ;  /* 0x000000400400780c */ /* 0x040fe20003f04270 */
[----:B------:R-:W-:Y:S01]  /*5ad0*/  @P3 STG.E.U16 desc[UR38][R8.64+0x62], R51 ;  /* 0x0000623308003986 */ /* 0x000fe2000c101526 */
[----:B------:R-:W-:Y:S02]  /*5ae0*/  ISETP.GT.AND P3, PT, R4, 0x39, PT ;  /* 0x000000390400780c */ /* 0x000fe40003f64270 */
[----:B------:R-:W-:Y:S01]  /*5af0*/  F2FP.BF16.F32.PACK_AB R70, RZ, R70 ;  /* 0x00000046ff46723e */ /* 0x000fe200000010ff */
[----:B------:R-:W-:Y:S01]  /*5b00*/  @P4 STG.E.U16 desc[UR38][R6.64+0x70], R52 ;  /* 0x0000703406004986 */ /* 0x000fe2000c101526 */
[----:B------:R-:W-:-:S02]  /*5b10*/  ISETP.GT.AND P2, PT, R3, RZ, P3 ;  /* 0x000000ff0300720c */ /* 0x000fc40001f44270 */
[C---:B------:R-:W-:Y:S02]  /*5b20*/  ISETP.GT.AND P3, PT, R3.reuse, 0x8, P3 ;  /* 0x000000080300780c */ /* 0x040fe40001f64270 */
[----:B------:R-:W-:Y:S02]  /*5b30*/  ISETP.GT.AND P4, PT, R3, RZ, P0 ;  /* 0x000000ff0300720c */ /* 0x000fe40000784270 */
[----:B------:R-:W-:Y:S02]  /*5b40*/  F2FP.BF16.F32.PACK_AB R71, RZ, R71 ;  /* 0x00000047ff47723e */ /* 0x000fe400000010ff */
[----:B------:R-:W-:Y:S02]  /*5b50*/  F2FP.BF16.F32.PACK_AB R72, RZ, R72 ;  /* 0x00000048ff48723e */ /* 0x000fe400000010ff */
[----:B------:R-:W-:Y:S02]  /*5b60*/  F2FP.BF16.F32.PACK_AB R73, RZ, R73 ;  /* 0x00000049ff49723e */ /* 0x000fe400000010ff */
        /* <DEDUP_REMOVED lines=33> */
[----:B------:R-:W-:-:S03]  /*5d80*/  F2FP.BF16.F32.PACK_AB R87, RZ, R87 ;  /* 0x00000057ff57723e */ /* 0x000fc600000010ff */
[----:B------:R-:W-:Y:S04]  /*5d90*/  @P2 STG.E.U16 desc[UR38][R6.64+0x92], R61 ;  /* 0x0000923d06002986 */ /* 0x000fe8000c101526 */
[----:B------:R-:W-:Y:S01]  /*5da0*/  @P1 STG.E.U16 desc[UR38][R8.64+0x90], R62 ;  /* 0x0000903e08001986 */ /* 0x000fe2000c101526 */
[----:B------:R-:W-:Y:S02]  /*5db0*/  ISETP.GT.AND P1, PT, R3, 0x8, P0 ;  /* 0x000000080300780c */ /* 0x000fe40000724270 */
[C---:B------:R-:W-:Y:S01]  /*5dc0*/  ISETP.GT.AND P0, PT, R4.reuse, 0x58, PT ;  /* 0x000000580400780c */ /* 0x040fe20003f04270 */
[----:B------:R-:W-:Y:S01]  /*5dd0*/  @P3 STG.E.U16 desc[UR38][R8.64+0x92], R63 ;  /* 0x0000923f08003986 */ /* 0x000fe2000c101526 */
[----:B------:R-:W-:-:S03]  /*5de0*/  ISETP.GT.AND P3, PT, R4, 0x51, PT ;  /* 0x000000510400780c */ /* 0x000fc60003f64270 */
[----:B------:R-:W-:Y:S01]  /*5df0*/  @P4 STG.E.U16 desc[UR38][R6.64+0xa0], R64 ;  /* 0x0000a04006004986 */ /* 0x000fe2000c101526 */
[C---:B------:R-:W-:Y:S02]  /*5e00*/  ISETP.GT.AND P2, PT, R3.reuse, RZ, P3 ;  /* 0x000000ff0300720c */ /* 0x040fe40001f44270 */
[C---:B------:R-:W-:Y:S02]  /*5e10*/  ISETP.GT.AND P3, PT, R3.reuse, 0x8, P3 ;  /* 0x000000080300780c */ /* 0x040fe40001f64270 */
[----:B------:R-:W-:-:S09]  /*5e20*/  ISETP.GT.AND P4, PT, R3, RZ, P0 ;  /* 0x000000ff0300720c */ /* 0x000fd20000784270 */
        /* <DEDUP_REMOVED lines=9> */
[C---:B------:R-:W-:Y:S02]  /*5ec0*/  ISETP.GT.AND P3, PT, R3.reuse, RZ, P0 ;  /* 0x000000ff0300720c */ /* 0x040fe40000764270 */
[----:B------:R-:W-:-:S07]  /*5ed0*/  ISETP.GT.AND P0, PT, R3, 0x8, P0 ;  /* 0x000000080300780c */ /* 0x000fce0000704270 */
[----:B------:R-:W-:Y:S04]  /*5ee0*/  @P2 STG.E.U16 desc[UR38][R6.64+0xb2], R69 ;  /* 0x0000b24506002986 */ /* 0x000fe8000c101526 */
[----:B------:R-:W-:Y:S01]  /*5ef0*/  @P1 STG.E.U16 desc[UR38][R8.64+0xb0], R70 ;  /* 0x0000b04608001986 */ /* 0x000fe2000c101526 */
[----:B------:R-:W-:-:S03]  /*5f00*/  ISETP.GT.AND P1, PT, R4, 0x68, PT ;  /* 0x000000680400780c */ /* 0x000fc60003f24270 */
        /* <DEDUP_REMOVED lines=11> */
[C---:B------:R-:W-:Y:S02]  /*5fc0*/  ISETP.GT.AND P2, PT, R3.reuse, RZ, P0 ;  /* 0x000000ff0300720c */ /* 0x040fe40000744270 */
[----:B------:R-:W-:Y:S01]  /*5fd0*/  ISETP.GT.AND P0, PT, R3, 0x8, P0 ;  /* 0x000000080300780c */ /* 0x000fe20000704270 */
[----:B------:R-:W-:Y:S01]  /*5fe0*/  @P3 STG.E.U16 desc[UR38][R6.64+0xd0], R76 ;  /* 0x0000d04c06003986 */ /* 0x000fe2000c101526 */
[----:B------:R-:W-:-:S04]  /*5ff0*/  ISETP.GT.AND P3, PT, R4, 0x70, PT ;  /* 0x000000700400780c */ /* 0x000fc80003f64270 */
[C---:B------:R-:W-:Y:S02]  /*6000*/  ISETP.GT.AND P4, PT, R3.reuse, RZ, P3 ;  /* 0x000000ff0300720c */ /* 0x040fe40001f84270 */
[----:B------:R-:W-:-:S03]  /*6010*/  ISETP.GT.AND P3, PT, R3, 0x8, P3 ;  /* 0x000000080300780c */ /* 0x000fc60001f64270 */
[----:B------:R-:W-:Y:S01]  /*6020*/  @P2 STG.E.U16 desc[UR38][R6.64+0xd2], R77 ;  /* 0x0000d24d06002986 */ /* 0x000fe2000c101526 */
[----:B------:R-:W-:-:S03]  /*6030*/  ISETP.GT.AND P2, PT, R4, 0x79, PT ;  /* 0x000000790400780c */ /* 0x000fc60003f44270 */
[----:B------:R-:W-:Y:S01]  /*6040*/  @P1 STG.E.U16 desc[UR38][R8.64+0xd0], R78 ;  /* 0x0000d04e08001986 */ /* 0x000fe2000c101526 */
[----:B------:R-:W-:-:S03]  /*6050*/  ISETP.GT.AND P1, PT, R4, 0x78, PT ;  /* 0x000000780400780c */ /* 0x000fc60003f24270 */
[----:B------:R-:W-:Y:S01]  /*6060*/  @P0 STG.E.U16 desc[UR38][R8.64+0xd2], R79 ;  /* 0x0000d24f08000986 */ /* 0x000fe2000c101526 */
[----:B------:R-:W-:-:S03]  /*6070*/  ISETP.GT.AND P0, PT, R4, 0x71, PT ;  /* 0x000000710400780c */ /* 0x000fc60003f04270 */
[----:B------:R-:W-:Y:S01]  /*6080*/  @P4 STG.E.U16 desc[UR38][R6.64+0xe0], R80 ;  /* 0x0000e05006004986 */ /* 0x000fe2000c101526 */
[C---:B------:R-:W-:Y:S02]  /*6090*/  ISETP.GT.AND P4, PT, R3.reuse, RZ, P0 ;  /* 0x000000ff0300720c */ /* 0x040fe40000784270 */
[----:B------:R-:W-:-:S11]  /*60a0*/  ISETP.GT.AND P0, PT, R3, 0x8, P0 ;  /* 0x000000080300780c */ /* 0x000fd60000704270 */
[----:B------:R-:W-:Y:S02]  /*60b0*/  @P4 IMAD.MOV.U32 R4, RZ, RZ, R6 ;  /* 0x000000ffff044224 */ /* 0x000fe400078e0006 */
[----:B------:R-:W-:-:S05]  /*60c0*/  @P4 IMAD.MOV.U32 R5, RZ, RZ, R7 ;  /* 0x000000ffff054224 */ /* 0x000fca00078e0007 */
[----:B------:R0:W-:Y:S01]  /*60d0*/  @P4 STG.E.U16 desc[UR38][R4.64+0xe2], R81 ;  /* 0x0000e25104004986 */ /* 0x0001e2000c101526 */
[C---:B------:R-:W-:Y:S02]  /*60e0*/  ISETP.GT.AND P4, PT, R3.reuse, RZ, P2 ;  /* 0x000000ff0300720c */ /* 0x040fe40001784270 */
[----:B------:R-:W-:Y:S01]  /*60f0*/  ISETP.GT.AND P2, PT, R3, 0x8, P2 ;  /* 0x000000080300780c */ /* 0x000fe20001744270 */
[----:B0-----:R-:W-:Y:S02]  /*6100*/  @P3 IMAD.MOV.U32 R4, RZ, RZ, R8 ;  /* 0x000000ffff043224 */ /* 0x001fe400078e0008 */
[----:B------:R-:W-:-:S05]  /*6110*/  @P3 IMAD.MOV.U32 R5, RZ, RZ, R9 ;  /* 0x000000ffff053224 */ /* 0x000fca00078e0009 */
[----:B------:R0:W-:Y:S01]  /*6120*/  @P3 STG.E.U16 desc[UR38][R4.64+0xe0], R82 ;  /* 0x0000e05204003986 */ /* 0x0001e2000c101526 */
[C---:B------:R-:W-:Y:S02]  /*6130*/  ISETP.GT.AND P3, PT, R3.reuse, RZ, P1 ;  /* 0x000000ff0300720c */ /* 0x040fe40000f64270 */
[----:B------:R-:W-:Y:S01]  /*6140*/  ISETP.GT.AND P1, PT, R3, 0x8, P1 ;  /* 0x000000080300780c */ /* 0x000fe20000f24270 */
[----:B0-----:R-:W-:Y:S02]  /*6150*/  @P0 IMAD.MOV.U32 R4, RZ, RZ, R8 ;  /* 0x000000ffff040224 */ /* 0x001fe400078e0008 */
[----:B------:R-:W-:-:S05]  /*6160*/  @P0 IMAD.MOV.U32 R5, RZ, RZ, R9 ;  /* 0x000000ffff050224 */ /* 0x000fca00078e0009 */
[----:B------:R0:W-:Y:S03]  /*6170*/  @P0 STG.E.U16 desc[UR38][R4.64+0xe2], R83 ;  /* 0x0000e25304000986 */ /* 0x0001e6000c101526 */
[----:B0-----:R-:W-:Y:S02]  /*6180*/  @P3 IMAD.MOV.U32 R4, RZ, RZ, R6 ;  /* 0x000000ffff043224 */ /* 0x001fe400078e0006 */
[----:B------:R-:W-:-:S05]  /*6190*/  @P3 IMAD.MOV.U32 R5, RZ, RZ, R7 ;  /* 0x000000ffff053224 */ /* 0x000fca00078e0007 */
[----:B------:R0:W-:Y:S04]  /*61a0*/  @P3 STG.E.U16 desc[UR38][R4.64+0xf0], R84 ;  /* 0x0000f05404003986 */ /* 0x0001e8000c101526 */
[----:B------:R4:W-:Y:S01]  /*61b0*/  @P4 STG.E.U16 desc[UR38][R6.64+0xf2], R85 ;  /* 0x0000f25506004986 */ /* 0x0009e2000c101526 */
[----:B0-----:R-:W-:Y:S02]  /*61c0*/  @P1 IMAD.MOV.U32 R4, RZ, RZ, R8 ;  /* 0x000000ffff041224 */ /* 0x001fe400078e0008 */
[----:B------:R-:W-:-:S05]  /*61d0*/  @P1 IMAD.MOV.U32 R5, RZ, RZ, R9 ;  /* 0x000000ffff051224 */ /* 0x000fca00078e0009 */
[----:B------:R4:W-:Y:S04]  /*61e0*/  @P1 STG.E.U16 desc[UR38][R4.64+0xf0], R86 ;  /* 0x0000f05604001986 */ /* 0x0009e8000c101526 */
[----:B------:R4:W-:Y:S02]  /*61f0*/  @P2 STG.E.U16 desc[UR38][R8.64+0xf2], R87 ;  /* 0x0000f25708002986 */ /* 0x0009e4000c101526 */
.L_x_160:
[----:B------:R-:W-:Y:S05]  /*6200*/  BSYNC B0 ;  /* 0x0000000000007941 */ /* 0x000fea0003800000 */
.L_x_34:
[----:B------:R-:W-:Y:S01]  /*6210*/  IADD3 R16, P0, R16, UR36, RZ ;  /* 0x0000002410107c10 */ /* 0x000fe2000ff1e0ff */
[----:B------:R-:W-:Y:S01]  /*6220*/  ULDC.64 UR4, c[0x0][0x650] ;  /* 0x0001940000047ab9 */ /* 0x000fe20000000a00 */
[----:B------:R-:W-:Y:S01]  /*6230*/  PRMT R3, RZ, 0x7610, R3 ;  /* 0x00007610ff037816 */ /* 0x000fe20000000003 */
[----:B------:R-:W-:Y:S01]  /*6240*/  IMAD.MOV.U32 R100, RZ, RZ, -0x1 ;  /* 0xffffffffff647424 */ /* 0x000fe200078e00ff */
[----:B------:R-:W-:Y:S01]  /*6250*/  IADD3.X R17, R17, UR42, RZ, P0, !PT ;  /* 0x0000002a11117c10 */ /* 0x000fe200087fe4ff */
[----:B------:R-:W-:Y:S01]  /*6260*/  IMAD.MOV.U32 R99, RZ, RZ, -0x1 ;  /* 0xffffffffff637424 */ /* 0x000fe200078e00ff */
[----:B------:R-:W-:-:S04]  /*6270*/  ISETP.GE.U32.AND P0, PT, R16, UR4, PT ;  /* 0x0000000410007c0c */ /* 0x000fc8000bf06070 */
[----:B------:R-:W-:-:S13]  /*6280*/  ISETP.GE.U32.AND.EX P0, PT, R17, UR5, PT, P0 ;  /* 0x0000000511007c0c */ /* 0x000fda000bf06100 */
[----:B------:R-:W-:Y:S05]  /*6290*/  @P0 BRA `(.L_x_161) ;  /* 0x00000004004c0947 */ /* 0x000fea0003800000 */
[----:B------:R-:W0:Y:S01]  /*62a0*/  LDC.64 R10, c[0x0][0x628] ;  /* 0x00018a00ff0a7b82 */ /* 0x000e220000000a00 */
[----:B---3--:R-:W3:Y:S01]  /*62b0*/  S2R R12, SR_CTAID.X ;  /* 0x00000000000c7919 */ /* 0x008ee20000002500 */
[----:B-12-4-:R-:W-:Y:S02]  /*62c0*/  IMAD.MOV.U32 R8, RZ, RZ, R16 ;  /* 0x000000ffff087224 */ /* 0x016fe400078e0010 */
[----:B------:R-:W-:Y:S01]  /*62d0*/  IMAD.MOV.U32 R9, RZ, RZ, R17 ;  /* 0x000000ffff097224 */ /* 0x000fe200078e0011 */
[----:B------:R-:W1:Y:S03]  /*62e0*/  S2R R20, SR_CTAID.Y ;  /* 0x0000000000147919 */ /* 0x000e660000002600 */
[----:B------:R-:W2:Y:S08]  /*62f0*/  LDC R0, c[0x0][0x630] ;  /* 0x00018c00ff007b82 */ /* 0x000eb00000000800 */
[----:B------:R-:W4:Y:S01]  /*6300*/  LDC.64 R14, c[0x0][0x620] ;  /* 0x00018800ff0e7b82 */ /* 0x000f220000000a00 */
[----:B0-----:R-:W-:-:S04]  /*6310*/  ISETP.NE.U32.AND P0, PT, R10, RZ, PT ;  /* 0x000000ff0a00720c */ /* 0x001fc80003f05070 */
[----:B------:R-:W-:-:S13]  /*6320*/  ISETP.NE.AND.EX P0, PT, R11, RZ, PT, P0 ;  /* 0x000000ff0b00720c */ /* 0x000fda0003f05300 */
[----:B-1234-:R-:W-:Y:S05]  /*6330*/  @!P0 BRA `(.L_x_162) ;  /* 0x0000000000288947 */ /* 0x01efea0003800000 */
        /* <DEDUP_REMOVED lines=10> */
.L_x_162:
[-CC-:B------:R-:W-:Y:S01]  /*63e0*/  SHF.R.U64 R99, R8, R0.reuse, R9.reuse ;  /* 0x0000000008637219 */ /* 0x180fe20000001209 */
[----:B------:R-:W0:Y:S01]  /*63f0*/  LDC.64 R26, c[0x0][0x640] ;  /* 0x00019000ff1a7b82 */ /* 0x000e220000000a00 */
[----:B------:R-:W-:Y:S01]  /*6400*/  SHF.R.U32.HI R0, RZ, R0, R9 ;  /* 0x00000000ff007219 */ /* 0x000fe20000011609 */
[----:B------:R-:W-:Y:S01]  /*6410*/  ULDC UR4, c[0x0][0x150] ;  /* 0x0000540000047ab9 */ /* 0x000fe20000000800 */
[----:B------:R-:W-:Y:S02]  /*6420*/  IADD3 R3, P0, RZ, -R99, RZ ;  /* 0x80000063ff037210 */ /* 0x000fe40007f1e0ff */
[----:B------:R-:W-:-:S03]  /*6430*/  I2FP.F32.U32 R7, R12 ;  /* 0x0000000c00077245 */ /* 0x000fc60000201000 */
[----:B------:R-:W1:Y:S01]  /*6440*/  LDC R6, c[0x0][0x618] ;  /* 0x00018600ff067b82 */ /* 0x000e620000000800 */
[----:B------:R-:W-:Y:S02]  /*6450*/  IMAD.X R5, RZ, RZ, ~R0, P0 ;  /* 0x000000ffff057224 */ /* 0x000fe400000e0e00 */
[----:B------:R-:W-:Y:S01]  /*6460*/  FMUL R7, R7, UR4 ;  /* 0x0000000407077c20 */ /* 0x000fe20008400000 */
[----:B------:R-:W-:Y:S01]  /*6470*/  ULDC UR4, c[0x0][0x154] ;  /* 0x0000550000047ab9 */ /* 0x000fe20000000800 */
[-C--:B------:R-:W-:Y:S02]  /*6480*/  IMAD R0, R5, R14.reuse, RZ ;  /* 0x0000000e05007224 */ /* 0x080fe400078e02ff */
[C---:B------:R-:W-:Y:S01]  /*6490*/  IMAD.WIDE.U32 R4, R3.reuse, R14, R16 ;  /* 0x0000000e03047225 */ /* 0x040fe200078e0010 */
[----:B------:R-:W2:Y:S01]  /*64a0*/  LDC R11, c[0x0][0x608] ;  /* 0x00018200ff0b7b82 */ /* 0x000ea20000000800 */
[----:B------:R-:W3:Y:S02]  /*64b0*/  F2I.U32.TRUNC.NTZ R7, R7 ;  /* 0x0000000700077305 */ /* 0x000ee4000020f000 */
[----:B------:R-:W-:-:S04]  /*64c0*/  IMAD R3, R3, R15, R0 ;  /* 0x0000000f03037224 */ /* 0x000fc800078e0200 */
[----:B------:R-:W-:Y:S01]  /*64d0*/  IMAD.IADD R3, R5, 0x1, R3 ;  /* 0x0000000105037824 */ /* 0x000fe200078e0203 */
[----:B------:R-:W4:Y:S01]  /*64e0*/  LDC R8, c[0x0][0x658] ;  /* 0x00019600ff087b82 */ /* 0x000f220000000800 */
[----:B------:R-:W-:Y:S02]  /*64f0*/  I2FP.F32.U32 R5, R20 ;  /* 0x0000001400057245 */ /* 0x000fe40000201000 */
[----:B0-----:R-:W-:-:S04]  /*6500*/  ISETP.NE.U32.AND P0, PT, R26, RZ, PT ;  /* 0x000000ff1a00720c */ /* 0x001fc80003f05070 */
[----:B------:R-:W-:Y:S01]  /*6510*/  ISETP.NE.AND.EX P0, PT, R27, RZ, PT, P0 ;  /* 0x000000ff1b00720c */ /* 0x000fe20003f05300 */
[----:B------:R-:W0:Y:S01]  /*6520*/  LDC R9, c[0x0][0x144] ;  /* 0x00005100ff097b82 */ /* 0x000e220000000800 */
[-C--:B-1----:R-:W-:Y:S01]  /*6530*/  SHF.R.U64 R13, R4, R6.reuse, R3 ;  /* 0x00000006040d7219 */ /* 0x082fe20000001203 */
[----:B---3--:R-:W-:Y:S01]  /*6540*/  IMAD.MOV R7, RZ, RZ, -R7 ;  /* 0x000000ffff077224 */ /* 0x008fe200078e0a07 */
[----:B------:R-:W-:Y:S01]  /*6550*/  SHF.R.U32.HI R0, RZ, R6, R3 ;  /* 0x00000006ff007219 */ /* 0x000fe20000011603 */
[----:B------:R-:W-:-:S04]  /*6560*/  FMUL R6, R5, UR4 ;  /* 0x0000000405067c20 */ /* 0x000fc80008400000 */
[----:B------:R-:W1:Y:S01]  /*6570*/  LDC R21, c[0x0][0x148] ;  /* 0x00005200ff157b82 */ /* 0x000e620000000800 */
[----:B------:R3:W0:Y:S01]  /*6580*/  F2I.U32.TRUNC.NTZ R14, R6 ;  /* 0x00000006000e7305 */ /* 0x000622000020f000 */
[-CC-:B--2---:R-:W-:Y:S02]  /*6590*/  SHF.R.U64 R10, R13, R11.reuse, R0.reuse ;  /* 0x0000000b0d0a7219 */ /* 0x184fe40000001200 */
[----:B------:R-:W-:-:S04]  /*65a0*/  SHF.R.U32.HI R3, RZ, R11, R0 ;  /* 0x0000000bff037219 */ /* 0x000fc80000011600 */
[----:B-----5:R-:W2:Y:S01]  /*65b0*/  LDC R24, c[0x0][0x648] ;  /* 0x00019200ff187b82 */ /* 0x020ea20000000800 */
[-CC-:B----4-:R-:W-:Y:S02]  /*65c0*/  SHF.R.U64 R15, R10, R8.reuse, R3.reuse ;  /* 0x000000080a0f7219 */ /* 0x190fe40000001203 */
[----:B------:R-:W-:-:S03]  /*65d0*/  SHF.R.U32.HI R5, RZ, R8, R3 ;  /* 0x00000008ff057219 */ /* 0x000fc60000011603 */
[----:B------:R-:W-:Y:S02]  /*65e0*/  IMAD.MOV.U32 R4, RZ, RZ, R15 ;  /* 0x000000ffff047224 */ /* 0x000fe400078e000f */
[----:B------:R-:W4:Y:S01]  /*65f0*/  LDC R28, c[0x0][0x638] ;  /* 0x00018e00ff1c7b82 */ /* 0x000f220000000800 */
[----:B0-----:R-:W-:-:S07]  /*6600*/  IMAD R25, R9, R7, R12 ;  /* 0x0000000709197224 */ /* 0x001fce00078e020c */
[----:B------:R-:W0:Y:S08]  /*6610*/  LDC R29, c[0x0][0x610] ;  /* 0x00018400ff1d7b82 */ /* 0x000e300000000800 */
[----:B------:R-:W0:Y:S01]  /*6620*/  LDC R30, c[0x0][0x600] ;  /* 0x00018000ff1e7b82 */ /* 0x000e220000000800 */
[----:B-1-3--:R-:W-:Y:S05]  /*6630*/  @!P0 BRA `(.L_x_163) ;  /* 0x0000000000288947 */ /* 0x00afea0003800000 */
[----:B------:R-:W1:Y:S02]  /*6640*/  LDC R0, c[0x0][0x64c] ;  /* 0x00019300ff007b82 */ /* 0x000e640000000800 */
[----:B-1----:R-:W-:-:S05]  /*6650*/  IADD3 R3, P0, R15, R0, RZ ;  /* 0x000000000f037210 */ /* 0x002fca0007f1e0ff */
        /* <DEDUP_REMOVED lines=8> */
.L_x_163:
[----:B------:R-:W-:Y:S01]  /*66e0*/  ISETP.NE.AND P0, PT, R2, 0x1, PT ;  /* 0x000000010200780c */ /* 0x000fe20003f05270 */
[----:B------:R-:W-:Y:S01]  /*66f0*/  IMAD.MOV R14, RZ, RZ, -R14 ;  /* 0x000000ffff0e7224 */ /* 0x000fe200078e0a0e */
[----:B--2---:R-:W-:Y:S02]  /*6700*/  SHF.R.U64 R0, R4, R24, R5 ;  /* 0x0000001804007219 */ /* 0x004fe40000001205 */
[----:B------:R-:W-:Y:S02]  /*6710*/  LOP3.LUT R3, R10, R97, RZ, 0xc0, !PT ;  /* 0x000000610a037212 */ /* 0x000fe400078ec0ff */
[----:B------:R-:W-:Y:S01]  /*6720*/  LOP3.LUT R6, R13, R96, RZ, 0xc0, !PT ;  /* 0x000000600d067212 */ /* 0x000fe200078ec0ff */
[----:B------:R-:W-:Y:S02]  /*6730*/  IMAD.MOV R4, RZ, RZ, -R0 ;  /* 0x000000ffff047224 */ /* 0x000fe400078e0a00 */
[----:B------:R-:W-:Y:S02]  /*6740*/  IMAD R0, R92, R0, R3 ;  /* 0x000000005c007224 */ /* 0x000fe400078e0203 */
[----:B----4-:R-:W-:-:S02]  /*6750*/  IMAD R3, R4, R28, R15 ;  /* 0x0000001c04037224 */ /* 0x010fc400078e020f */
[----:B------:R-:W-:Y:S02]  /*6760*/  @P0 IMAD R25, R21, R14, R20 ;  /* 0x0000000e15190224 */ /* 0x000fe400078e0214 */
[----:B0-----:R-:W-:Y:S02]  /*6770*/  IMAD R5, R3, R30, R6 ;  /* 0x0000001e03057224 */ /* 0x001fe400078e0206 */
[----:B------:R-:W-:Y:S02]  /*6780*/  IMAD R0, R0, R29, R25 ;  /* 0x0000001d00007224 */ /* 0x000fe400078e0219 */
[----:B------:R-:W-:-:S03]  /*6790*/  IMAD.MOV.U32 R4, RZ, RZ, 0x1 ;  /* 0x00000001ff047424 */ /* 0x000fc600078e00ff */
[----:B------:R-:W-:Y:S02]  /*67a0*/  SEL R100, R5, R0, !P0 ;  /* 0x0000000005647207 */ /* 0x000fe40004000000 */
[----:B------:R-:W-:Y:S02]  /*67b0*/  PRMT R3, R4, 0x7610, R3 ;  /* 0x0000761004037816 */ /* 0x000fe40000000003 */
[----:B------:R-:W-:-:S07]  /*67c0*/  SEL R0, R0, R5, !P0 ;  /* 0x0000000500007207 */ /* 0x000fce0004000000 */
.L_x_161:
[----:B------:R-:W-:Y:S01]  /*67d0*/  UIMAD.WIDE.U32 UR4, UR41, 0x24924925, URZ ;  /* 0x24924925290478a5 */ /* 0x000fe2000f8e003f */
[----:B------:R-:W-:Y:S01]  /*67e0*/  LOP3.LUT P0, RZ, R3, 0xff, RZ, 0xc0, !PT ;  /* 0x000000ff03ff7812 */ /* 0x000fe2000780c0ff */
[----:B------:R-:W-:Y:S02]  /*67f0*/  IMAD.MOV.U32 R101, RZ, RZ, R0 ;  /* 0x000000ffff657224 */ /* 0x000fe400078e0000 */
[----:B------:R-:W-:-:S04]  /*6800*/  UIADD3 UR4, UR41, -UR5, URZ ;  /* 0x8000000529047290 */ /* 0x000fc8000fffe03f */
[----:B------:R-:W-:-:S04]  /*6810*/  ULEA.HI UR4, UR4, UR5, URZ, 0x1f ;  /* 0x0000000504047291 */ /* 0x000fc8000f8ff83f */
[----:B------:R-:W-:-:S04]  /*6820*/  USHF.R.U32.HI UR4, URZ, 0x2, UR4 ;  /* 0x000000023f047899 */ /* 0x000fc80008011604 */
[----:B------:R-:W-:Y:S01]  /*6830*/  UIMAD UR41, UR4, -0x7, UR41 ;  /* 0xfffffff9042978a4 */ /* 0x000fe2000f8e0229 */
[----:B------:R-:W-:Y:S11]  /*6840*/  @P0 BRA `(.L_x_164) ;  /* 0xffffffac00080947 */ /* 0x000ff6000383ffff */
[----:B------:R-:W-:Y:S05]  /*6850*/  EXIT ;  /* 0x000000000000794d */ /* 0x000fea0003800000 */
.L_x_7:
        /* <DEDUP_REMOVED lines=26> */
.L_x_166:
[----:B------:R-:W0:Y:S01]  /*6a00*/  LDC.64 R28, c[0x0][0x640] ;  /* 0x00019000ff1c7b82 */ /* 0x000e220000000a00 */
[-CC-:B------:R-:W-:Y:S01]  /*6a10*/  SHF.R.U64 R22, R14, R6.reuse, R15.reuse ;  /* 0x000000060e167219 */ /* 0x180fe2000000120f */
[----:B------:R-:W-:Y:S01]  /*6a20*/  IMAD.MOV.U32 R30, RZ, RZ, 0x1 ;  /* 0x00000001ff1e7424 */ /* 0x000fe200078e00ff */
[----:B------:R-:W-:Y:S02]  /*6a30*/  SHF.R.U32.HI R6, RZ, R6, R15 ;  /* 0x00000006ff067219 */ /* 0x000fe4000001160f */
[----:B------:R-:W-:-:S03]  /*6a40*/  IADD3 R13, P0, RZ, -R22, RZ ;  /* 0x80000016ff0d7210 */ /* 0x000fc60007f1e0ff */
[----:B------:R-:W1:Y:S02]  /*6a50*/  LDC R12, c[0x0][0x618] ;  /* 0x00018600ff0c7b82 */ /* 0x000e640000000800 */
[----:B------:R-:W-:-:S04]  /*6a60*/  IMAD.X R11, RZ, RZ, ~R6, P0 ;  /* 0x000000ffff0b7224 */ /* 0x000fc800000e0e06 */
[-C--:B------:R-:W-:Y:S02]  /*6a70*/  IMAD R6, R11, R24.reuse, RZ ;  /* 0x000000180b067224 */ /* 0x080fe400078e02ff */
[----:B------:R-:W2:Y:S01]  /*6a80*/  LDC R14, c[0x0][0x608] ;  /* 0x00018200ff0e7b82 */ /* 0x000ea20000000800 */
[----:B------:R-:W-:-:S04]  /*6a90*/  IMAD.WIDE.U32 R10, R13, R24, R16 ;  /* 0x000000180d0a7225 */ /* 0x000fc800078e0010 */
[----:B------:R-:W-:-:S03]  /*6aa0*/  IMAD R13, R13, R25, R6 ;  /* 0x000000190d0d7224 */ /* 0x000fc600078e0206 */
[----:B------:R-:W3:Y:S01]  /*6ab0*/  LDC R27, c[0x0][0x658] ;  /* 0x00019600ff1b7b82 */ /* 0x000ee20000000800 */
[----:B------:R-:W-:Y:S01]  /*6ac0*/  IMAD.IADD R11, R11, 0x1, R13 ;  /* 0x000000010b0b7824 */ /* 0x000fe200078e020d */
[----:B0-----:R-:W-:-:S04]  /*6ad0*/  ISETP.NE.U32.AND P0, PT, R28, RZ, PT ;  /* 0x000000ff1c00720c */ /* 0x001fc80003f05070 */
[----:B------:R-:W-:Y:S02]  /*6ae0*/  ISETP.NE.AND.EX P0, PT, R29, RZ, PT, P0 ;  /* 0x000000ff1d00720c */ /* 0x000fe40003f05300 */
[----:B------:R-:W0:Y:S01]  /*6af0*/  LDC R24, c[0x0][0x600] ;  /* 0x00018000ff187b82 */ /* 0x000e220000000800 */
[-CC-:B-1----:R-:W-:Y:S01]  /*6b00*/  SHF.R.U64 R8, R10, R12.reuse, R11.reuse ;  /* 0x0000000c0a087219 */ /* 0x182fe2000000120b */
[----:B------:R-:W-:Y:S01]  /*6b10*/  IMAD.MOV.U32 R10, RZ, RZ, -0x1 ;  /* 0xffffffffff0a7424 */ /* 0x000fe200078e00ff */
[----:B------:R-:W-:-:S05]  /*6b20*/  SHF.R.U32.HI R11, RZ, R12, R11 ;  /* 0x0000000cff0b7219 */ /* 0x000fca000001160b */
[----:B------:R-:W1:Y:S01]  /*6b30*/  LDC R25, c[0x0][0x648] ;  /* 0x00019200ff197b82 */ /* 0x000e620000000800 */
[-CC-:B--2---:R-:W-:Y:S02]  /*6b40*/  SHF.R.U64 R21, R8, R14.reuse, R11.reuse ;  /* 0x0000000e08157219 */ /* 0x184fe4000000120b */
[----:B------:R-:W-:-:S05]  /*6b50*/  SHF.R.U32.HI R6, RZ, R14, R11 ;  /* 0x0000000eff067219 */ /* 0x000fca000001160b */
[----:B------:R-:W2:Y:S01]  /*6b60*/  LDC R26, c[0x0][0x638] ;  /* 0x00018e00ff1a7b82 */ /* 0x000ea20000000800 */
[-C--:B---3--:R-:W-:Y:S02]  /*6b70*/  SHF.L.U32 R10, R10, R27.reuse, RZ ;  /* 0x0000001b0a0a7219 */ /* 0x088fe400000006ff */
[-CC-:B------:R-:W-:Y:S02]  /*6b80*/  SHF.R.U64 R23, R21, R27.reuse, R6.reuse ;  /* 0x0000001b15177219 */ /* 0x180fe40000001206 */
[----:B------:R-:W-:Y:S02]  /*6b90*/  LOP3.LUT R32, RZ, R10, RZ, 0x33, !PT ;  /* 0x0000000aff207212 */ /* 0x000fe400078e33ff */
[----:B------:R-:W-:Y:S01]  /*6ba0*/  SHF.R.U32.HI R11, RZ, R27, R6 ;  /* 0x0000001bff0b7219 */ /* 0x000fe20000011606 */
[----:B------:R-:W3:Y:S01]  /*6bb0*/  LDC R31, c[0x0][0x610] ;  /* 0x00018400ff1f7b82 */ /* 0x000ee20000000800 */
[----:B------:R-:W-:Y:S01]  /*6bc0*/  IMAD.MOV.U32 R10, RZ, RZ, R23 ;  /* 0x000000ffff0a7224 */ /* 0x000fe200078e0017 */
[----:B------:R-:W-:Y:S06]  /*6bd0*/  @!P0 BRA `(.L_x_167) ;  /* 0x0000000000288947 */ /* 0x000fec0003800000 */
        /* <DEDUP_REMOVED lines=10> */
.L_x_167:
[----:B------:R-:W-:Y:S02]  /*6c80*/  ISETP.NE.AND P0, PT, R2, 0x1, PT ;  /* 0x000000010200780c */ /* 0x000fe40003f05270 */
[----:B-1----:R-:W-:Y:S01]  /*6c90*/  SHF.R.U64 R6, R10, R25, R11 ;  /* 0x000000190a067219 */ /* 0x002fe2000000120b */
[----:B0-----:R-:W-:Y:S01]  /*6ca0*/  VIADD R11, R24, 0xffffffff ;  /* 0xffffffff180b7836 */ /* 0x001fe20000000000 */
[----:B------:R-:W-:Y:S02]  /*6cb0*/  SHF.L.U32 R30, R30, R27, RZ ;  /* 0x0000001b1e1e7219 */ /* 0x000fe400000006ff */
[----:B------:R-:W-:Y:S01]  /*6cc0*/  LOP3.LUT R5, R21, R32, RZ, 0xc0, !PT ;  /* 0x0000002015057212 */ /* 0x000fe200078ec0ff */
[----:B------:R-:W-:-:S04]  /*6cd0*/  IMAD.MOV R10, RZ, RZ, -R6 ;  /* 0x000000ffff0a7224 */ /* 0x000fc800078e0a06 */
[----:B------:R-:W-:Y:S01]  /*6ce0*/  IMAD R6, R30, R6, R5 ;  /* 0x000000061e067224 */ /* 0x000fe200078e0205 */
[----:B------:R-:W-:Y:S01]  /*6cf0*/  LOP3.LUT R5, R8, R11, RZ, 0xc0, !PT ;  /* 0x0000000b08057212 */ /* 0x000fe200078ec0ff */
[----:B------:R-:W-:Y:S02]  /*6d00*/  @P0 IMAD R7, R9, R20, R4 ;  /* 0x0000001409070224 */ /* 0x000fe400078e0204 */
[----:B--2---:R-:W-:Y:S02]  /*6d10*/  IMAD R4, R10, R26, R23 ;  /* 0x0000001a0a047224 */ /* 0x004fe400078e0217 */
[----:B---3--:R-:W-:Y:S02]  /*6d20*/  IMAD R7, R6, R31, R7 ;  /* 0x0000001f06077224 */ /* 0x008fe400078e0207 */
[----:B------:R-:W-:Y:S02]  /*6d30*/  IMAD R4, R4, R24, R5 ;  /* 0x0000001804047224 */ /* 0x000fe400078e0205 */
[----:B------:R-:W-:-:S02]  /*6d40*/  IMAD.MOV.U32 R8, RZ, RZ, 0x1 ;  /* 0x00000001ff087424 */ /* 0x000fc400078e00ff */
[----:B------:R-:W-:Y:S01]  /*6d50*/  IMAD.MOV.U32 R6, RZ, RZ, R22 ;  /* 0x000000ffff067224 */ /* 0x000fe200078e0016 */
[----:B------:R-:W-:Y:S02]  /*6d60*/  SEL R19, R4, R7, !P0 ;  /* 0x0000000704137207 */ /* 0x000fe40004000000 */
[----:B------:R-:W-:-:S07]  /*6d70*/  SEL R21, R7, R4, !P0 ;  /* 0x0000000407157207 */ /* 0x000fce0004000000 */
.L_x_165:
[----:B------:R-:W-:-:S08]  /*6d80*/  NOP ;  /* 0x0000000000007918 */ /* 0x000fd00000000000 */
[----:B------:R-:W0:-:S00]  /*6d90*/  USETMAXREG.DEALLOC.CTAPOOL 0x28 ;  /* 0x00000028000079c8 */ /* 0x000e0000080e0500 */
[----:B0-----:R-:W-:-:S13]  /*6da0*/  ISETP.NE.AND P0, PT, R3, RZ, PT ;  /* 0x000000ff0300720c */ /* 0x001fda0003f05270 */
[----:B------:R-:W-:Y:S05]  /*6db0*/  @P0 EXIT ;  /* 0x000000000000094d */ /* 0x000fea0003800000 */
[----:B------:R-:W-:Y:S01]  /*6dc0*/  LOP3.LUT P0, RZ, R8, 0xff, RZ, 0xc0, !PT ;  /* 0x000000ff08ff7812 */ /* 0x000fe2000780c0ff */
[----:B------:R-:W-:Y:S02]  /*6dd0*/  IMAD.MOV.U32 R3, RZ, RZ, 0x1 ;  /* 0x00000001ff037424 */ /* 0x000fe400078e00ff */
[----:B------:R-:W-:-:S10]  /*6de0*/  IMAD.MOV.U32 R8, RZ, RZ, RZ ;  /* 0x000000ffff087224 */ /* 0x000fd400078e00ff */
[----:B------:R-:W-:Y:S05]  /*6df0*/  @!P0 BRA `(.L_x_168) ;  /* 0x0000000c002c8947 */ /* 0x000fea0003800000 */
[----:B------:R-:W0:Y:S01]  /*6e00*/  LDC R3, c[0x0][0x28c] ;  /* 0x0000a300ff037b82 */ /* 0x000e220000000800 */
[----:B------:R-:W-:Y:S01]  /*6e10*/  ULDC UR5, c[0x0][0x658] ;  /* 0x0001960000057ab9 */ /* 0x000fe20000000800 */
[----:B------:R-:W-:Y:S01]  /*6e20*/  UMOV UR6, 0xffffffff ;  /* 0xffffffff00067882 */ /* 0x000fe20000000000 */
[----:B------:R-:W-:Y:S01]  /*6e30*/  BSSY B0, `(.L_x_168) ;  /* 0x00000c7000007945 */ /* 0x000fe20003800000 */
[----:B------:R-:W-:Y:S01]  /*6e40*/  USHF.L.U32 UR6, UR6, UR5, URZ ;  /* 0x0000000506067299 */ /* 0x000fe2000800063f */
[----:B------:R-:W-:Y:S01]  /*6e50*/  IMAD.MOV.U32 R10, RZ, RZ, 0x1 ;  /* 0x00000001ff0a7424 */ /* 0x000fe200078e00ff */
[----:B------:R-:W-:Y:S01]  /*6e60*/  LOP3.LUT R9, R18, 0x2, RZ, 0xfc, !PT ;  /* 0x0000000212097812 */ /* 0x000fe200078efcff */
[----:B------:R-:W-:Y:S01]  /*6e70*/  IMAD.MOV.U32 R8, RZ, RZ, RZ ;  /* 0x000000ffff087224 */ /* 0x000fe200078e00ff */
[----:B------:R-:W1:Y:S01]  /*6e80*/  S2UR UR8, SR_CgaCtaId ;  /* 0x00000000000879c3 */ /* 0x000e620000008800 */
[----:B------:R-:W-:Y:S01]  /*6e90*/  ULDC UR4, c[0x0][0x600] ;  /* 0x0001800000047ab9 */ /* 0x000fe20000000800 */
[----:B------:R-:W-:Y:S01]  /*6ea0*/  UMOV UR7, 0x1 ;  /* 0x0000000100077882 */ /* 0x000fe20000000000 */
[----:B------:R-:W-:-:S02]  /*6eb0*/  UIADD3 UR15, UR4, -0x1, URZ ;  /* 0xffffffff040f7890 */ /* 0x000fc4000fffe03f */
[----:B------:R-:W-:Y:S02]  /*6ec0*/  USHF.L.U32 UR17, UR7, UR5, URZ ;  /* 0x0000000507117299 */ /* 0x000fe4000800063f */
[----:B------:R-:W-:Y:S01]  /*6ed0*/  ULOP3.LUT UR16, URZ, UR6, URZ, 0x33, !UPT ;  /* 0x000000063f107292 */ /* 0x000fe2000f8e333f */
[----:B------:R-:W-:Y:S01]  /*6ee0*/  ULDC.64 UR20, c[0x0][0x198] ;  /* 0x0000660000147ab9 */ /* 0x000fe20000000a00 */
[----:B0-----:R-:W-:-:S05]  /*6ef0*/  VIADD R3, R3, 0x3f ;  /* 0x0000003f03037836 */ /* 0x001fca0000000000 */
[----:B------:R-:W-:Y:S01]  /*6f00*/  SHF.R.S32.HI R4, RZ, 0x1f, R3 ;  /* 0x0000001fff047819 */ /* 0x000fe20000011403 */
[----:B-1----:R-:W-:-:S03]  /*6f10*/  IMAD.U32 R12, RZ, RZ, UR8 ;  /* 0x00000008ff0c7e24 */ /* 0x002fc6000f8e00ff */
[----:B------:R-:W-:Y:S01]  /*6f20*/  LEA.HI R4, R4, R3, RZ, 0x6 ;  /* 0x0000000304047211 */ /* 0x000fe200078f30ff */
[----:B------:R-:W-:-:S03]  /*6f30*/  IMAD.MOV.U32 R3, RZ, RZ, 0x1 ;  /* 0x00000001ff037424 */ /* 0x000fc600078e00ff */
[----:B------:R-:W-:-:S05]  /*6f40*/  SHF.R.S32.HI R11, RZ, 0x6, R4 ;  /* 0x00000006ff0b7819 */ /* 0x000fca0000011404 */
[----:B------:R-:W-:-:S07]  /*6f50*/  VIADD R13, R11, 0x1 ;  /* 0x000000010b0d7836 */ /* 0x000fce0000000000 */
.L_x_179:
[----:B------:R-:W-:-:S03]  /*6f60*/  UMOV UR4, 0xffffffff ;  /* 0xffffffff00047882 */ /* 0x000fc60000000000 */
[----:B------:R-:W-:Y:S05]  /*6f70*/  BRA.DIV UR4, `(.L_x_169) ;  /* 0x0000001204207947 */ /* 0x000fea000b800000 */
[----:B------:R-:W-:-:S13]  /*6f80*/  ELECT P6, URZ, PT ;  /* 0x00000000003f782f */ /* 0x000fda00038c0000 */
.L_x_193:
[----:B------:R-:W0:Y:S01]  /*6f90*/  LDC R4, c[0x0][0x28c] ;  /* 0x0000a300ff047b82 */ /* 0x000e220000000800 */
[----:B------:R-:W-:Y:S01]  /*6fa0*/  BSSY B1, `(.L_x_170) ;  /* 0x000003b000017945 */ /* 0x000fe20003800000 */
[----:B0-----:R-:W-:-:S13]  /*6fb0*/  ISETP.LT.OR P6, PT, R4, 0x1, !P6 ;  /* 0x000000010400780c */ /* 0x001fda00077c1670 */
[----:B------:R-:W-:Y:S05]  /*6fc0*/  @P6 BRA `(.L_x_171) ;  /* 0x0000000000e06947 */ /* 0x000fea0003800000 */
[----:B------:R-:W-:Y:S02]  /*6fd0*/  IMAD R21, R21, 0x4, R12 ;  /* 0x0000000415157824 */ /* 0x000fe400078e020c */
[----:B------:R-:W-:Y:S02]  /*6fe0*/  IMAD.SHL.U32 R19, R19, 0x80, RZ ;  /* 0x0000008013137824 */ /* 0x000fe400078e00ff */
[----:B------:R-:W-:Y:S02]  /*6ff0*/  IMAD.MOV.U32 R22, RZ, RZ, RZ ;  /* 0x000000ffff167224 */ /* 0x000fe400078e00ff */
[----:B------:R-:W-:Y:S02]  /*7000*/  IMAD.MOV.U32 R4, RZ, RZ, R13 ;  /* 0x000000ffff047224 */ /* 0x000fe400078e000d */
[----:B------:R-:W-:Y:S02]  /*7010*/  IMAD.MOV.U32 R5, RZ, RZ, R3 ;  /* 0x000000ffff057224 */ /* 0x000fe400078e0003 */
[----:B------:R-:W-:-:S02]  /*7020*/  IMAD.MOV.U32 R7, RZ, RZ, R8 ;  /* 0x000000ffff077224 */ /* 0x000fc400078e0008 */
[----:B------:R-:W-:-:S07]  /*7030*/  IMAD.SHL.U32 R21, R21, 0x20, RZ ;  /* 0x0000002015157824 */ /* 0x000fce00078e00ff */
.L_x_174:
[----:B------:R-:W0:Y:S01]  /*7040*/  S2UR UR4, SR_CgaCtaId ;  /* 0x00000000000479c3 */ /* 0x000e220000008800 */
[----:B------:R-:W-:Y:S02]  /*7050*/  MOV R15, 0x400 ;  /* 0x00000400000f7802 */ /* 0x000fe40000000f00 */
[----:B------:R-:W-:Y:S02]  /*7060*/  SHF.L.U32 R14, R5, 0x1f, RZ ;  /* 0x0000001f050e7819 */ /* 0x000fe400000006ff */
[----:B------:R-:W-:Y:S01]  /*7070*/  ISETP.NE.AND P1, PT, R0, RZ, PT ;  /* 0x000000ff0000720c */ /* 0x000fe20003f25270 */
[----:B0-----:R-:W-:-:S05]  /*7080*/  IMAD.U32 R12, RZ, RZ, UR4 ;  /* 0x00000004ff0c7e24 */ /* 0x001fca000f8e00ff */
[----:B------:R-:W-:-:S07]  /*7090*/  LEA R20, R12, R15, 0x18 ;  /* 0x0000000f0c147211 */ /* 0x000fce00078ec0ff */
[----:B------:R-:W0:Y:S01]  /*70a0*/  @!P1 LDC R15, c[0x0][0x500] ;  /* 0x00014000ff0f9b82 */ /* 0x000e220000000800 */
[----:B------:R-:W-:-:S04]  /*70b0*/  IMAD R23, R7, 0x8, R20 ;  /* 0x0000000807177824 */ /* 0x000fc800078e0214 */
[----:B------:R-:W1:Y:S02]  /*70c0*/  SYNCS.PHASECHK.TRANS64.TRYWAIT P0, [R23+URZ+0x38], R14 ;  /* 0x0000380e170075a7 */ /* 0x000e64000800017f */
[----:B-1----:R-:W-:Y:S05]  /*70d0*/  @!P0 BRA `(.L_x_172) ;  /* 0x0000000c00e88947 */ /* 0x002fea0003800000 */
.L_x_194:
[----:B-1----:R-:W-:Y:S01]  /*70e0*/  PRMT R14, R9, 0x9910, RZ ;  /* 0x00009910090e7816 */ /* 0x002fe200000000ff */
[----:B0-----:R0:W-:Y:S03]  /*70f0*/  @!P1 SYNCS.ARRIVE.TRANS64 RZ, [R23+URZ], R15 ;  /* 0x0000000f17ff99a7 */ /* 0x0011e6000800003f */
[----:B------:R-:W-:-:S13]  /*7100*/  ISETP.NE.AND P0, PT, R14, 0x2, PT ;  /* 0x000000020e00780c */ /* 0x000fda0003f05270 */
[----:B0-----:R-:W-:Y:S05]  /*7110*/  @P0 BRA `(.L_x_173) ;  /* 0x0000000000040947 */ /* 0x001fea0003800000 */
[----:B------:R-:W-:Y:S01]  /*7120*/  BPT.TRAP 0x1 ;  /* 0x000000040000795c */ /* 0x000fe20000300000 */
.L_x_173:
[----:B------:R-:W-:Y:S01]  /*7130*/  IMAD R14, R7, 0x4, R12 ;  /* 0x00000004070e7824 */ /* 0x000fe200078e020c */
[----:B------:R-:W-:Y:S01]  /*7140*/  R2UR UR9, R23 ;  /* 0x00000000170972ca */ /* 0x000fe200000e0000 */
[----:B------:R-:W-:Y:S01]  /*7150*/  VIADD R4, R4, 0xffffffff ;  /* 0xffffffff04047836 */ /* 0x000fe20000000000 */
[----:B------:R-:W-:Y:S01]  /*7160*/  UIADD3 UR4, UP0, UR20, 0xf0, URZ ;  /* 0x000000f014047890 */ /* 0x000fe2000ff1e03f */
[----:B------:R-:W-:Y:S01]  /*7170*/  IMAD.SHL.U32 R14, R14, 0x800, RZ ;  /* 0x000008000e0e7824 */ /* 0x000fe200078e00ff */
[----:B------:R-:W-:Y:S01]  /*7180*/  R2UR UR11, R21 ;  /* 0x00000000150b72ca */ /* 0x000fe200000e0000 */
[----:B------:R-:W-:Y:S01]  /*7190*/  UIADD3 UR22, UP1, UR20, 0x1f0, URZ ;  /* 0x000001f014167890 */ /* 0x000fe2000ff3e03f */
[----:B------:R-:W-:Y:S01]  /*71a0*/  R2UR UR10, R22 ;  /* 0x00000000160a72ca */ /* 0x000fe200000e0000 */
[--C-:B------:R-:W-:Y:S01]  /*71b0*/  IMAD R14, R14, 0x2, R20.reuse ;  /* 0x000000020e0e7824 */ /* 0x100fe200078e0214 */
[----:B------:R-:W-:Y:S01]  /*71c0*/  R2UR UR12, R6 ;  /* 0x00000000060c72ca */ /* 0x000fe200000e0000 */
[----:B------:R-:W-:Y:S01]  /*71d0*/  IMAD R20, R7, 0x4000, R20 ;  /* 0x0000400007147824 */ /* 0x000fe200078e0214 */
[----:B------:R-:W-:Y:S01]  /*71e0*/  R2UR UR18, R19 ;  /* 0x00000000131272ca */ /* 0x000fe200000e0000 */
[----:B------:R-:W-:Y:S01]  /*71f0*/  VIADD R7, R7, 0x1 ;  /* 0x0000000107077836 */ /* 0x000fe20000000000 */
[----:B------:R-:W-:Y:S01]  /*7200*/  R2UR UR5, R14 ;  /* 0x000000000e0572ca */ /* 0x000fe200000e0000 */
[----:B------:R-:W-:Y:S01]  /*7210*/  UIADD3.X UR23, URZ, UR21, URZ, UP1, !UPT ;  /* 0x000000153f177290 */ /* 0x000fe20008ffe43f */
[----:B------:R-:W-:Y:S01]  /*7220*/  R2UR UR8, R20 ;  /* 0x00000000140872ca */ /* 0x000fe200000e0000 */
[----:B------:R-:W-:Y:S01]  /*7230*/  UMOV UR19, 0xf0000 ;  /* 0x000f000000137882 */ /* 0x000fe20000000000 */
[----:B------:R-:W-:Y:S01]  /*7240*/  ISETP.GT.AND P1, PT, R4, 0x1, PT ;  /* 0x000000010400780c */ /* 0x000fe20003f24270 */
[----:B------:R-:W-:Y:S01]  /*7250*/  UMOV UR6, 0x0 ;  /* 0x0000000000067882 */ /* 0x000fe20000000000 */
[----:B------:R-:W-:Y:S01]  /*7260*/  UMOV UR7, 0x10000000 ;  /* 0x1000000000077882 */ /* 0x000fe20000000000 */
[----:B------:R-:W-:Y:S01]  /*7270*/  ISETP.NE.AND P0, PT, R7, 0x7, PT ;  /* 0x000000070700780c */ /* 0x000fe20003f05270 */
[----:B------:R-:W-:-:S03]  /*7280*/  VIADD R22, R22, 0x40 ;  /* 0x0000004016167836 */ /* 0x000fc60000000000 */
[----:B------:R-:W-:Y:S02]  /*7290*/  SEL R14, RZ, 0x1, P0 ;  /* 0x00000001ff0e7807 */ /* 0x000fe40000000000 */
[----:B------:R-:W-:Y:S01]  /*72a0*/  UIADD3 UR13, UR5, 0x180, URZ ;  /* 0x00000180050d7890 */ /* 0x000fe2000fffe03f */
[----:B------:R-:W-:Y:S01]  /*72b0*/  SEL R7, R7, RZ, P0 ;  /* 0x000000ff07077207 */ /* 0x000fe20000000000 */
[----:B------:R-:W-:Y:S01]  /*72c0*/  UIADD3.X UR5, URZ, UR21, URZ, UP0, !UPT ;  /* 0x000000153f057290 */ /* 0x000fe200087fe43f */
[----:B------:R-:W-:Y:S01]  /*72d0*/  LOP3.LUT R5, R5, R14, RZ, 0x3c, !PT ;  /* 0x0000000e05057212 */ /* 0x000fe200078e3cff */
[----:B------:R-:W-:-:S03]  /*72e0*/  UIADD3 UR14, UR8, 0x1c180, URZ ;  /* 0x0001c180080e7890 */ /* 0x000fc6000fffe03f */
[----:B------:R-:W-:-:S04]  /*72f0*/  UMOV UR8, UR13 ;  /* 0x0000000d00087c82 */ /* 0x000fc80008000000 */
[----:B------:R0:W-:Y:S02]  /*7300*/  UTMALDG.3D.MULTICAST [UR8], [UR4], UR19, desc[UR6] ;  /* 0x00000608040073b4 */ /* 0x0001e40008011813 */
[----:B0-----:R-:W-:Y:S01]  /*7310*/  UMOV UR8, UR14 ;  /* 0x0000000e00087c82 */ /* 0x001fe20008000000 */
[----:B------:R-:W-:Y:S02]  /*7320*/  UMOV UR11, UR18 ;  /* 0x00000012000b7c82 */ /* 0x000fe40008000000 */
[----:B------:R0:W-:Y:S02]  /*7330*/  UTMALDG.3D [UR8], [UR22], desc[UR6] ;  /* 0x00000608160075b4 */ /* 0x0001e40008011000 */
[----:B0-----:R-:W-:Y:S05]  /*7340*/  @P1 BRA `(.L_x_174) ;  /* 0xfffffffc003c1947 */ /* 0x001fea000383ffff */
.L_x_171:
[----:B------:R-:W-:Y:S05]  /*7350*/  BSYNC B1 ;  /* 0x0000000000017941 */ /* 0x000fea0003800000 */
.L_x_170:
[----:B------:R-:W-:Y:S01]  /*7360*/  LOP3.LUT P1, RZ, R10, 0xff, RZ, 0xc0, !PT ;  /* 0x000000ff0aff7812 */ /* 0x000fe2000782c0ff */
[C---:B------:R-:W-:Y:S01]  /*7370*/  IMAD.IADD R15, R11.reuse, 0x1, R8 ;  /* 0x000000010b0f7824 */ /* 0x040fe200078e0208 */
[----:B------:R-:W-:Y:S01]  /*7380*/  ULDC.64 UR4, c[0x0][0x650] ;  /* 0x0001940000047ab9 */ /* 0x000fe20000000a00 */
[----:B------:R-:W-:Y:S01]  /*7390*/  ISETP.GE.U32.AND P2, PT, R11, 0x7, PT ;  /* 0x000000070b00780c */ /* 0x000fe20003f46070 */
[----:B------:R-:W-:Y:S01]  /*73a0*/  BSSY B1, `(.L_x_175) ;  /* 0x000006d000017945 */ /* 0x000fe20003800000 */
[C---:B------:R-:W-:Y:S01]  /*73b0*/  IMAD.WIDE.U32 R4, R15.reuse, 0x24924925, RZ ;  /* 0x249249250f047825 */ /* 0x040fe200078e00ff */
[----:B------:R-:W-:Y:S02]  /*73c0*/  ISETP.GT.U32.AND P0, PT, R15, 0x6, PT ;  /* 0x000000060f00780c */ /* 0x000fe40003f04070 */
[----:B------:R-:W-:Y:S01]  /*73d0*/  PRMT R10, RZ, 0x7610, R10 ;  /* 0x00007610ff0a7816 */ /* 0x000fe2000000000a */
[----:B------:R-:W-:Y:S01]  /*73e0*/  IMAD.MOV.U32 R21, RZ, RZ, -0x1 ;  /* 0xffffffffff157424 */ /* 0x000fe200078e00ff */
[----:B------:R-:W-:Y:S01]  /*73f0*/  ISETP.LT.U32.AND P0, PT, R11, 0x7, P0 ;  /* 0x000000070b00780c */ /* 0x000fe20000701070 */
[----:B------:R-:W-:-:S02]  /*7400*/  IMAD.MOV.U32 R19, RZ, RZ, -0x1 ;  /* 0xffffffffff137424 */ /* 0x000fc400078e00ff */
[----:B------:R-:W0:Y:S01]  /*7410*/  @P1 S2R R12, SR_CgaCtaId ;  /* 0x00000000000c1919 */ /* 0x000e220000008800 */
[----:B------:R-:W-:Y:S02]  /*7420*/  SEL R4, RZ, 0x1, !P0 ;  /* 0x00000001ff047807 */ /* 0x000fe40004000000 */
[----:B------:R-:W-:Y:S02]  /*7430*/  IADD3 R16, P0, R16, UR36, RZ ;  /* 0x0000002410107c10 */ /* 0x000fe4000ff1e0ff */
[----:B------:R-:W-:Y:S02]  /*7440*/  @P1 MOV R7, 0x400 ;  /* 0x0000040000071802 */ /* 0x000fe40000000f00 */
[----:B------:R-:W-:Y:S02]  /*7450*/  IADD3.X R17, R17, UR42, RZ, P0, !PT ;  /* 0x0000002a11117c10 */ /* 0x000fe400087fe4ff */
[----:B------:R-:W-:Y:S02]  /*7460*/  ISETP.GE.U32.AND P0, PT, R16, UR4, PT ;  /* 0x0000000410007c0c */ /* 0x000fe4000bf06070 */
[----:B------:R-:W-:-:S02]  /*7470*/  LOP3.LUT R3, R3, R4, RZ, 0x3c, !PT ;  /* 0x0000000403037212 */ /* 0x000fc400078e3cff */
[----:B------:R-:W-:Y:S02]  /*7480*/  ISETP.GE.U32.AND.EX P0, PT, R17, UR5, PT, P0 ;  /* 0x0000000511007c0c */ /* 0x000fe4000bf06100 */
[----:B------:R-:W-:Y:S02]  /*7490*/  PRMT R4, RZ, 0x7610, R4 ;  /* 0x00007610ff047816 */ /* 0x000fe40000000004 */
[----:B0-----:R-:W-:Y:S01]  /*74a0*/  @P1 LEA R6, R12, R7, 0x18 ;  /* 0x000000070c061211 */ /* 0x001fe200078ec0ff */
[----:B------:R-:W-:-:S03]  /*74b0*/  IMAD.IADD R7, R15, 0x1, -R5 ;  /* 0x000000010f077824 */ /* 0x000fc600078e0a05 */
[----:B------:R0:W-:Y:S02]  /*74c0*/  @P1 SYNCS.ARRIVE.TRANS64.A1T0 RZ, [R6+URZ+0x88], RZ ;  /* 0x000088ff06ff19a7 */ /* 0x0001e4000810003f */
[----:B------:R-:W-:-:S04]  /*74d0*/  LEA.HI R7, R7, R5, RZ, 0x1f ;  /* 0x0000000507077211 */ /* 0x000fc800078ff8ff */
[----:B------:R-:W-:Y:S01]  /*74e0*/  SHF.R.U32.HI R8, RZ, 0x2, R7 ;  /* 0x00000002ff087819 */ /* 0x000fe20000011607 */
[----:B0-----:R-:W-:-:S03]  /*74f0*/  IMAD.MOV.U32 R6, RZ, RZ, -0x1 ;  /* 0xffffffffff067424 */ /* 0x001fc600078e00ff */
[----:B------:R-:W-:Y:S01]  /*7500*/  @P2 LOP3.LUT R3, R3, 0x1, R8, 0x78, !PT ;  /* 0x0000000103032812 */ /* 0x000fe200078e7808 */
[----:B------:R-:W-:Y:S01]  /*7510*/  IMAD R8, R8, -0x7, R15 ;  /* 0xfffffff908087824 */ /* 0x000fe200078e020f */
[----:B------:R-:W-:Y:S06]  /*7520*/  @P0 BRA `(.L_x_176) ;  /* 0x0000000400500947 */ /* 0x000fec0003800000 */
[----:B------:R-:W0:Y:S01]  /*7530*/  S2R R19, SR_CTAID.X ;  /* 0x0000000000137919 */ /* 0x000e220000002500 */
[----:B------:R-:W-:Y:S01]  /*7540*/  ULDC.64 UR4, c[0x0][0x628] ;  /* 0x00018a0000047ab9 */ /* 0x000fe20000000a00 */
[----:B------:R-:W1:Y:S01]  /*7550*/  LDC R20, c[0x0][0x144] ;  /* 0x00005100ff147b82 */ /* 0x000e620000000800 */
[----:B------:R-:W-:Y:S01]  /*7560*/  ISETP.NE.U32.AND P0, PT, RZ, UR4, PT ;  /* 0x00000004ff007c0c */ /* 0x000fe2000bf05070 */
[----:B------:R-:W2:Y:S01]  /*7570*/  S2R R14, SR_CTAID.Y ;  /* 0x00000000000e7919 */ /* 0x000ea20000002600 */
[----:B------:R-:W-:Y:S01]  /*7580*/  ULDC UR7, c[0x0][0x630] ;  /* 0x00018c0000077ab9 */ /* 0x000fe20000000800 */
[----:B------:R-:W-:Y:S01]  /*7590*/  ULDC UR8, c[0x0][0x150] ;  /* 0x0000540000087ab9 */ /* 0x000fe20000000800 */
[----:B------:R-:W-:Y:S01]  /*75a0*/  ISETP.NE.AND.EX P0, PT, RZ, UR5, PT, P0 ;  /* 0x00000005ff007c0c */ /* 0x000fe2000bf05300 */
[----:B------:R-:W-:Y:S02]  /*75b0*/  IMAD.MOV.U32 R4, RZ, RZ, R16 ;  /* 0x000000ffff047224 */ /* 0x000fe400078e0010 */
[----:B------:R-:W-:Y:S01]  /*75c0*/  IMAD.MOV.U32 R5, RZ, RZ, R17 ;  /* 0x000000ffff057224 */ /* 0x000fe200078e0011 */
[----:B0-----:R-:W-:-:S09]  /*75d0*/  I2FP.F32.U32 R21, R19 ;  /* 0x0000001300157245 */ /* 0x001fd20000201000 */
[----:B------:R-:W-:Y:S05]  /*75e0*/  @!P0 BRA `(.L_x_177) ;  /* 0x0000000000288947 */ /* 0x000fea0003800000 */
[----:B------:R-:W-:Y:S02]  /*75f0*/  ULDC UR6, c[0x0][0x634] ;  /* 0x00018d0000067ab9 */ /* 0x000fe40000000800 */
[----:B------:R-:W-:-:S05]  /*7600*/  IADD3 R5, P0, R16, UR6, RZ ;  /* 0x0000000610057c10 */ /* 0x000fca000ff1e0ff */
[----:B------:R-:W-:-:S04]  /*7610*/  IMAD.X R15, RZ, RZ, R17, P0 ;  /* 0x000000ffff0f7224 */ /* 0x000fc800000e0611 */
[----:B------:R-:W-:-:S04]  /*7620*/  IMAD.WIDE.U32 R6, R15, UR4, RZ ;  /* 0x000000040f067c25 */ /* 0x000fc8000f8e00ff */
[----:B------:R-:W-:-:S04]  /*7630*/  IMAD.WIDE.U32 R6, P0, R5, UR5, R6 ;  /* 0x0000000505067c25 */ /* 0x000fc8000f800006 */
[----:B------:R-:W-:-:S04]  /*7640*/  IMAD.WIDE.U32 R4, R5, UR4, RZ ;  /* 0x0000000405047c25 */ /* 0x000fc8000f8e00ff */
[----:B------:R-:W-:Y:S01]  /*7650*/  IMAD.MOV.U32 R4, RZ, RZ, R7 ;  /* 0x000000ffff047224 */ /* 0x000fe200078e0007 */
[----:B------:R-:W-:Y:S01]  /*7660*/  IADD3 RZ, P1, R5, R6, RZ ;  /* 0x0000000605ff7210 */ /* 0x000fe20007f3e0ff */
[----:B------:R-:W-:-:S04]  /*7670*/  IMAD.X R5, RZ, RZ, RZ, P0 ;  /* 0x000000ffff057224 */ /* 0x000fc800000e06ff */
[----:B------:R-:W-:-:S08]  /*7680*/  IMAD.WIDE.U32.X R4, R15, UR5, R4, P1 ;  /* 0x000000050f047c25 */ /* 0x000fd000088e0404 */
.L_x_177:
[----:B------:R-:W-:Y:S01]  /*7690*/  FMUL R21, R21, UR8 ;  /* 0x0000000815157c20 */ /* 0x000fe20008400000 */
[--C-:B------:R-:W-:Y:S01]  /*76a0*/  SHF.R.U64 R15, R4, UR7, R5.reuse ;  /* 0x00000007040f7c19 */ /* 0x100fe20008001205 */
[----:B------:R-:W-:Y:S01]  /*76b0*/  ULDC.64 UR4, c[0x0][0x620] ;  /* 0x0001880000047ab9 */ /* 0x000fe20000000a00 */
[----:B------:R-:W-:Y:S01]  /*76c0*/  SHF.R.U32.HI R4, RZ, UR7, R5 ;  /* 0x00000007ff047c19 */ /* 0x000fe20008011605 */
[----:B------:R-:W-:Y:S01]  /*76d0*/  ULDC.64 UR6, c[0x0][0x640] ;  /* 0x0001900000067ab9 */ /* 0x000fe20000000a00 */
[----:B------:R-:W-:Y:S01]  /*76e0*/  IADD3 R5, P0, RZ, -R15, RZ ;  /* 0x8000000fff057210 */ /* 0x000fe20007f1e0ff */
[----:B------:R-:W0:Y:S04]  /*76f0*/  F2I.U32.TRUNC.NTZ R21, R21 ;  /* 0x0000001500157305 */ /* 0x000e28000020f000 */
[----:B------:R-:W-:Y:S01]  /*7700*/  IMAD.X R4, RZ, RZ, ~R4, P0 ;  /* 0x000000ffff047224 */ /* 0x000fe200000e0e04 */
[----:B------:R-:W-:-:S03]  /*7710*/  ISETP.NE.U32.AND P0, PT, RZ, UR6, PT ;  /* 0x00000006ff007c0c */ /* 0x000fc6000bf05070 */
[----:B------:R-:W-:Y:S01]  /*7720*/  IMAD R4, R4, UR4, RZ ;  /* 0x0000000404047c24 */ /* 0x000fe2000f8e02ff */
[----:B------:R-:W-:-:S03]  /*7730*/  ISETP.NE.AND.EX P0, PT, RZ, UR7, PT, P0 ;  /* 0x00000007ff007c0c */ /* 0x000fc6000bf05300 */
[C---:B------:R-:W-:Y:S01]  /*7740*/  IMAD R7, R5.reuse, UR5, R4 ;  /* 0x0000000505077c24 */ /* 0x040fe2000f8e0204 */
[----:B------:R-:W-:Y:S01]  /*7750*/  ULDC UR5, c[0x0][0x154] ;  /* 0x0000550000057ab9 */ /* 0x000fe20000000800 */
[----:B------:R-:W-:Y:S01]  /*7760*/  IMAD.WIDE.U32 R4, R5, UR4, R16 ;  /* 0x0000000405047c25 */ /* 0x000fe2000f8e0010 */
[----:B------:R-:W-:-:S03]  /*7770*/  ULDC UR4, c[0x0][0x618] ;  /* 0x0001860000047ab9 */ /* 0x000fc60000000800 */
[----:B0-----:R-:W-:Y:S02]  /*7780*/  IMAD.MOV R6, RZ, RZ, -R21 ;  /* 0x000000ffff067224 */ /* 0x001fe400078e0a15 */
[----:B------:R-:W0:Y:S01]  /*7790*/  LDC R21, c[0x0][0x148] ;  /* 0x00005200ff157b82 */ /* 0x000e220000000800 */
[----:B------:R-:W-:Y:S02]  /*77a0*/  IMAD.IADD R5, R5, 0x1, R7 ;  /* 0x0000000105057824 */ /* 0x000fe400078e0207 */
[----:B-1----:R-:W-:Y:S01]  /*77b0*/  IMAD R19, R20, R6, R19 ;  /* 0x0000000614137224 */ /* 0x002fe200078e0213 */
[----:B--2---:R-:W-:Y:S02]  /*77c0*/  I2FP.F32.U32 R6, R14 ;  /* 0x0000000e00067245 */ /* 0x004fe40000201000 */
[--C-:B------:R-:W-:Y:S02]  /*77d0*/  SHF.R.U64 R20, R4, UR4, R5.reuse ;  /* 0x0000000404147c19 */ /* 0x100fe40008001205 */
[----:B------:R-:W-:Y:S01]  /*77e0*/  SHF.R.U32.HI R5, RZ, UR4, R5 ;  /* 0x00000004ff057c19 */ /* 0x000fe20008011605 */
[----:B------:R-:W-:Y:S01]  /*77f0*/  FMUL R6, R6, UR5 ;  /* 0x0000000506067c20 */ /* 0x000fe20008400000 */
[----:B------:R-:W-:-:S02]  /*7800*/  ULDC UR4, c[0x0][0x608] ;  /* 0x0001820000047ab9 */ /* 0x000fc40000000800 */
[--C-:B------:R-:W-:Y:S01]  /*7810*/  SHF.R.U64 R23, R20, UR4, R5.reuse ;  /* 0x0000000414177c19 */ /* 0x100fe20008001205 */
[----:B------:R1:W2:Y:S01]  /*7820*/  F2I.U32.TRUNC.NTZ R24, R6 ;  /* 0x0000000600187305 */ /* 0x0002a2000020f000 */
[----:B------:R-:W-:Y:S01]  /*7830*/  SHF.R.U32.HI R4, RZ, UR4, R5 ;  /* 0x00000004ff047c19 */ /* 0x000fe20008011605 */
[----:B------:R-:W-:-:S03]  /*7840*/  ULDC UR4, c[0x0][0x658] ;  /* 0x0001960000047ab9 */ /* 0x000fc60000000800 */
[--C-:B------:R-:W-:Y:S02]  /*7850*/  SHF.R.U64 R22, R23, UR4, R4.reuse ;  /* 0x0000000417167c19 */ /* 0x100fe40008001204 */
[----:B------:R-:W-:-:S03]  /*7860*/  SHF.R.U32.HI R25, RZ, UR4, R4 ;  /* 0x00000004ff197c19 */ /* 0x000fc60008011604 */
[----:B------:R-:W-:Y:S02]  /*7870*/  IMAD.MOV.U32 R4, RZ, RZ, R22 ;  /* 0x000000ffff047224 */ /* 0x000fe400078e0016 */
[----:B------:R-:W-:Y:S01]  /*7880*/  IMAD.MOV.U32 R5, RZ, RZ, R25 ;  /* 0x000000ffff057224 */ /* 0x000fe200078e0019 */
[----:B-1----:R-:W-:Y:S06]  /*7890*/  @!P0 BRA `(.L_x_178) ;  /* 0x0000000000288947 */ /* 0x002fec0003800000 */
        /* <DEDUP_REMOVED lines=10> */
.L_x_178:
[----:B------:R-:W-:Y:S01]  /*7940*/  ISETP.NE.AND P0, PT, R2, 0x1, PT ;  /* 0x000000010200780c */ /* 0x000fe20003f05270 */
[----:B------:R-:W-:Y:S01]  /*7950*/  ULDC UR4, c[0x0][0x648] ;  /* 0x0001920000047ab9 */ /* 0x000fe20000000800 */
[----:B------:R-:W-:Y:S01]  /*7960*/  LOP3.LUT R23, R23, UR16, RZ, 0xc0, !PT ;  /* 0x0000001017177c12 */ /* 0x000fe2000f8ec0ff */
[----:B--2---:R-:W-:Y:S01]  /*7970*/  IMAD.MOV R24, RZ, RZ, -R24 ;  /* 0x000000ffff187224 */ /* 0x004fe200078e0a18 */
[----:B------:R-:W-:Y:S01]  /*7980*/  SHF.R.U64 R4, R4, UR4, R5 ;  /* 0x0000000404047c19 */ /* 0x000fe20008001205 */
[----:B------:R-:W-:Y:S01]  /*7990*/  ULDC UR4, c[0x0][0x638] ;  /* 0x00018e0000047ab9 */ /* 0x000fe20000000800 */
[----:B------:R-:W-:Y:S01]  /*79a0*/  LOP3.LUT R7, R20, UR15, RZ, 0xc0, !PT ;  /* 0x0000000f14077c12 */ /* 0x000fe2000f8ec0ff */
[----:B------:R-:W-:Y:S01]  /*79b0*/  ULDC UR5, c[0x0][0x610] ;  /* 0x0001840000057ab9 */ /* 0x000fe20000000800 */
[----:B------:R-:W-:Y:S02]  /*79c0*/  IMAD.MOV.U32 R6, RZ, RZ, R15 ;  /* 0x000000ffff067224 */ /* 0x000fe400078e000f */
[----:B------:R-:W-:-:S02]  /*79d0*/  IMAD.MOV R5, RZ, RZ, -R4 ;  /* 0x000000ffff057224 */ /* 0x000fc400078e0a04 */
[----:B------:R-:W-:Y:S02]  /*79e0*/  IMAD R4, R4, UR17, R23 ;  /* 0x0000001104047c24 */ /* 0x000fe4000f8e0217 */
[----:B0-----:R-:W-:Y:S02]  /*79f0*/  @P0 IMAD R19, R21, R24, R14 ;  /* 0x0000001815130224 */ /* 0x001fe400078e020e */
[----:B------:R-:W-:Y:S01]  /*7a00*/  IMAD R22, R5, UR4, R22 ;  /* 0x0000000405167c24 */ /* 0x000fe2000f8e0216 */
[----:B------:R-:W-:Y:S01]  /*7a10*/  ULDC UR4, c[0x0][0x600] ;  /* 0x0001800000047ab9 */ /* 0x000fe20000000800 */
[----:B------:R-:W-:Y:S02]  /*7a20*/  IMAD R21, R4, UR5, R19 ;  /* 0x0000000504157c24 */ /* 0x000fe4000f8e0213 */
[----:B------:R-:W-:Y:S02]  /*7a30*/  IMAD R22, R22, UR4, R7 ;  /* 0x0000000416167c24 */ /* 0x000fe4000f8e0207 */
[----:B------:R-:W-:-:S03]  /*7a40*/  IMAD.MOV.U32 R4, RZ, RZ, 0x1 ;  /* 0x00000001ff047424 */ /* 0x000fc600078e00ff */
[----:B------:R-:W-:Y:S02]  /*7a50*/  SEL R19, R22, R21, !P0 ;  /* 0x0000001516137207 */ /* 0x000fe40004000000 */
[----:B------:R-:W-:-:S07]  /*7a60*/  SEL R21, R21, R22, !P0 ;  /* 0x0000001615157207 */ /* 0x000fce0004000000 */
.L_x_176:
[----:B------:R-:W-:Y:S05]  /*7a70*/  BSYNC B1 ;  /* 0x0000000000017941 */ /* 0x000fea0003800000 */
.L_x_175:
[----:B------:R-:W-:-:S13]  /*7a80*/  LOP3.LUT P0, RZ, R4, 0xff, RZ, 0xc0, !PT ;  /* 0x000000ff04ff7812 */ /* 0x000fda000780c0ff */
[----:B------:R-:W-:Y:S05]  /*7a90*/  @P0 BRA `(.L_x_179) ;  /* 0xfffffff400300947 */ /* 0x000fea000383ffff */
[----:B------:R-:W-:Y:S05]  /*7aa0*/  BSYNC B0 ;  /* 0x0000000000007941 */ /* 0x000fea0003800000 */
.L_x_168:
[----:B------:R-:W-:-:S03]  /*7ab0*/  UMOV UR4, 0xffffffff ;  /* 0xffffffff00047882 */ /* 0x000fc60000000000 */
[----:B------:R-:W-:Y:S05]  /*7ac0*/  BRA.DIV UR4, `(.L_x_180) ;  /* 0x0000000604807947 */ /* 0x000fea000b800000 */
[----:B------:R-:W-:-:S13]  /*7ad0*/  ELECT P6, URZ, PT ;  /* 0x00000000003f782f */ /* 0x000fda00038c0000 */
.L_x_197:
[----:B------:R-:W-:Y:S04]  /*7ae0*/  BSSY B0, `(.L_x_181) ;  /* 0x0000046000007945 */ /* 0x000fe80003800000 */
[----:B------:R-:W-:Y:S05]  /*7af0*/  @!P6 BRA `(.L_x_182) ;  /* 0x000000040010e947 */ /* 0x000fea0003800000 */
[----:B------:R-:W-:-:S04]  /*7b00*/  LOP3.LUT R18, R18, 0x2, RZ, 0xfc, !PT ;  /* 0x0000000212127812 */ /* 0x000fc800078efcff */
[----:B------:R-:W-:-:S13]  /*7b10*/  ISETP.NE.AND P0, PT, R18, 0x3, PT ;  /* 0x000000031200780c */ /* 0x000fda0003f05270 */
[----:B------:R-:W-:Y:S05]  /*7b20*/  @!P0 BRA `(.L_x_183) ;  /* 0x0000000000048947 */ /* 0x000fea0003800000 */
[----:B------:R-:W-:Y:S01]  /*7b30*/  BPT.TRAP 0x1 ;  /* 0x000000040000795c */ /* 0x000fe20000300000 */
.L_x_183:
[----:B------:R-:W0:Y:S01]  /*7b40*/  S2R R5, SR_CgaCtaId ;  /* 0x0000000000057919 */ /* 0x000e220000008800 */
[----:B------:R-:W-:Y:S02]  /*7b50*/  MOV R0, 0x400 ;  /* 0x0000040000007802 */ /* 0x000fe40000000f00 */
[----:B------:R-:W-:Y:S02]  /*7b60*/  SHF.L.U32 R2, R3, 0x1f, RZ ;  /* 0x0000001f03027819 */ /* 0x000fe400000006ff */
[----:B0-----:R-:W-:-:S05]  /*7b70*/  LEA R5, R5, R0, 0x18 ;  /* 0x0000000005057211 */ /* 0x001fca00078ec0ff */
[----:B------:R-:W-:-:S04]  /*7b80*/  VIADD R5, R5, 0x38 ;  /* 0x0000003805057836 */ /* 0x000fc80000000000 */
[C---:B------:R-:W-:Y:S02]  /*7b90*/  IMAD R7, R8.reuse, 0x8, R5 ;  /* 0x0000000808077824 */ /* 0x040fe400078e0205 */
[----:B------:R-:W-:Y:S02]  /*7ba0*/  VIADD R8, R8, 0x1 ;  /* 0x0000000108087836 */ /* 0x000fe40000000000 */
[----:B------:R-:W0:Y:S03]  /*7bb0*/  SYNCS.PHASECHK.TRANS64.TRYWAIT P0, [R7+URZ], R2 ;  /* 0x00000002070075a7 */ /* 0x000e26000800017f */
[----:B------:R-:W-:-:S04]  /*7bc0*/  ISETP.NE.AND P1, PT, R8, 0x7, PT ;  /* 0x000000070800780c */ /* 0x000fc80003f25270 */
[----:B------:R-:W-:Y:S02]  /*7bd0*/  SEL R0, RZ, 0x1, P1 ;  /* 0x00000001ff007807 */ /* 0x000fe40000800000 */
[----:B------:R-:W-:Y:S02]  /*7be0*/  SEL R8, R8, RZ, P1 ;  /* 0x000000ff08087207 */ /* 0x000fe40000800000 */
[----:B------:R-:W-:-:S03]  /*7bf0*/  LOP3.LUT R9, R3, R0, RZ, 0x3c, !PT ;  /* 0x0000000003097212 */ /* 0x000fc600078e3cff */
[----:B------:R-:W-:Y:S01]  /*7c00*/  IMAD R6, R8, 0x8, R5 ;  /* 0x0000000808067824 */ /* 0x000fe200078e0205 */
[----:B------:R-:W-:Y:S01]  /*7c10*/  SHF.L.U32 R3, R9, 0x1f, RZ ;  /* 0x0000001f09037819 */ /* 0x000fe200000006ff */
[----:B0-----:R-:W-:Y:S06]  /*7c20*/  @!P0 BRA `(.L_x_184) ;  /* 0x0000000400488947 */ /* 0x001fec0003800000 */
.L_x_198:
[----:B------:R-:W1:Y:S01]  /*7c30*/  SYNCS.PHASECHK.TRANS64.TRYWAIT P0, [R6+URZ], R3 ;  /* 0x00000003060075a7 */ /* 0x000e62000800017f */
[----:B------:R-:W-:-:S05]  /*7c40*/  VIADD R0, R8, 0x1 ;  /* 0x0000000108007836 */ /* 0x000fca0000000000 */
[----:B------:R-:W-:-:S04]  /*7c50*/  ISETP.NE.AND P1, PT, R0, 0x7, PT ;  /* 0x000000070000780c */ /* 0x000fc80003f25270 */
[----:B0-----:R-:W-:Y:S02]  /*7c60*/  SEL R2, RZ, 0x1, P1 ;  /* 0x00000001ff027807 */ /* 0x001fe40000800000 */
[----:B------:R-:W-:Y:S02]  /*7c70*/  SEL R0, R0, RZ, P1 ;  /* 0x000000ff00007207 */ /* 0x000fe40000800000 */
[----:B------:R-:W-:-:S03]  /*7c80*/  LOP3.LUT R9, R9, R2, RZ, 0x3c, !PT ;  /* 0x0000000209097212 */ /* 0x000fc600078e3cff */
[----:B------:R-:W-:Y:S01]  /*7c90*/  IMAD R7, R0, 0x8, R5 ;  /* 0x0000000800077824 */ /* 0x000fe200078e0205 */
[----:B------:R-:W-:Y:S01]  /*7ca0*/  SHF.L.U32 R4, R9, 0x1f, RZ ;  /* 0x0000001f09047819 */ /* 0x000fe200000006ff */
[----:B-1----:R-:W-:Y:S06]  /*7cb0*/  @!P0 BRA `(.L_x_185) ;  /* 0x0000000400388947 */ /* 0x002fec0003800000 */
.L_x_199:
[----:B------:R-:W1:Y:S01]  /*7cc0*/  SYNCS.PHASECHK.TRANS64.TRYWAIT P0, [R7+URZ], R4 ;  /* 0x00000004070075a7 */ /* 0x000e62000800017f */
[----:B------:R-:W-:-:S05]  /*7cd0*/  VIADD R0, R0, 0x1 ;  /* 0x0000000100007836 */ /* 0x000fca0000000000 */
[----:B------:R-:W-:-:S04]  /*7ce0*/  ISETP.NE.AND P1, PT, R0, 0x7, PT ;  /* 0x000000070000780c */ /* 0x000fc80003f25270 */
[----:B------:R-:W-:Y:S02]  /*7cf0*/  SEL R2, RZ, 0x1, P1 ;  /* 0x00000001ff027807 */ /* 0x000fe40000800000 */
[----:B------:R-:W-:Y:S02]  /*7d00*/  SEL R0, R0, RZ, P1 ;  /* 0x000000ff00007207 */ /* 0x000fe40000800000 */
[----:B------:R-:W-:-:S03]  /*7d10*/  LOP3.LUT R9, R9, R2, RZ, 0x3c, !PT ;  /* 0x0000000209097212 */ /* 0x000fc600078e3cff */
[----:B0-----:R-:W-:Y:S01]  /*7d20*/  IMAD R6, R0, 0x8, R5 ;  /* 0x0000000800067824 */ /* 0x001fe200078e0205 */
[----:B------:R-:W-:Y:S01]  /*7d30*/  SHF.L.U32 R3, R9, 0x1f, RZ ;  /* 0x0000001f09037819 */ /* 0x000fe200000006ff */
[----:B-1----:R-:W-:Y:S06]  /*7d40*/  @!P0 BRA `(.L_x_186) ;  /* 0x0000000400288947 */ /* 0x002fec0003800000 */
.L_x_200:
        /* <DEDUP_REMOVED lines=9> */
.L_x_201:
        /* <DEDUP_REMOVED lines=9> */
.L_x_202:
[----:B------:R-:W1:Y:S01]  /*7e70*/  SYNCS.PHASECHK.TRANS64.TRYWAIT P0, [R6+URZ], R3 ;  /* 0x00000003060075a7 */ /* 0x000e62000800017f */
[----:B------:R-:W-:-:S05]  /*7e80*/  VIADD R0, R0, 0x1 ;  /* 0x0000000100007836 */ /* 0x000fca0000000000 */
[----:B------:R-:W-:-:S04]  /*7e90*/  ISETP.NE.AND P1, PT, R0, 0x7, PT ;  /* 0x000000070000780c */ /* 0x000fc80003f25270 */
[----:B------:R-:W-:Y:S02]  /*7ea0*/  SEL R2, RZ, 0x1, P1 ;  /* 0x00000001ff027807 */ /* 0x000fe40000800000 */
[----:B------:R-:W-:Y:S02]  /*7eb0*/  SEL R0, R0, RZ, P1 ;  /* 0x000000ff00007207 */ /* 0x000fe40000800000 */
[----:B------:R-:W-:Y:S01]  /*7ec0*/  LOP3.LUT R2, R9, R2, RZ, 0x3c, !PT ;  /* 0x0000000209027212 */ /* 0x000fe200078e3cff */
[----:B-1----:R-:W-:Y:S06]  /*7ed0*/  @!P0 BRA `(.L_x_189) ;  /* 0x0000000400008947 */ /* 0x002fec0003800000 */
.L_x_203:
[----:B------:R-:W-:Y:S01]  /*7ee0*/  IMAD R5, R0, 0x8, R5 ;  /* 0x0000000800057824 */ /* 0x000fe200078e0205 */
[----:B------:R-:W-:-:S07]  /*7ef0*/  SHF.L.U32 R0, R2, 0x1f, RZ ;  /* 0x0000001f02007819 */ /* 0x000fce00000006ff */
.L_x_190:
[----:B--2---:R2:W3:Y:S02]  /*7f00*/  SYNCS.PHASECHK.TRANS64.TRYWAIT P0, [R5+URZ], R0 ;  /* 0x00000000050075a7 */ /* 0x0044e4000800017f */
[----:B---3--:R-:W-:Y:S05]  /*7f10*/  @!P0 NANOSLEEP.SYNCS 0x989680 ;  /* 0x009896800000895d */ /* 0x008fea0003900000 */
[----:B------:R-:W3:Y:S02]  /*7f20*/  @!P0 SYNCS.PHASECHK.TRANS64 P0, [R5+URZ], R0 ;  /* 0x00000000050085a7 */ /* 0x000ee4000800007f */
[----:B---3--:R-:W-:Y:S05]  /*7f30*/  @!P0 BRA `(.L_x_190) ;  /* 0xfffffffc00f08947 */ /* 0x008fea000383ffff */
.L_x_182:
[----:B------:R-:W-:Y:S05]  /*7f40*/  BSYNC B0 ;  /* 0x0000000000007941 */ /* 0x000fea0003800000 */
.L_x_181:
[----:B------:R-:W-:Y:S05]  /*7f50*/  EXIT ;  /* 0x000000000000794d */ /* 0x000fea0003800000 */
.L_x_21:
[----:B-1----:R1:W2:Y:S02]  /*7f60*/  SYNCS.PHASECHK.TRANS64.TRYWAIT P1, [R3+URZ], R0 ;  /* 0x00000000030075a7 */ /* 0x0022a4000802017f */
[----:B--2---:R-:W-:Y:S05]  /*7f70*/  @!P1 NANOSLEEP.SYNCS 0x989680 ;  /* 0x009896800000995d */ /* 0x004fea0003900000 */
[----:B------:R-:W2:Y:S02]  /*7f80*/  @!P1 SYNCS.PHASECHK.TRANS64 P1, [R3+URZ], R0 ;  /* 0x00000000030095a7 */ /* 0x000ea4000802007f */
[----:B--2---:R-:W-:Y:S05]  /*7f90*/  @!P1 BRA `(.L_x_21) ;  /* 0xfffffffc00f09947 */ /* 0x004fea000383ffff */
[----:B------:R-:W-:Y:S05]  /*7fa0*/  BRA `(.L_x_20) ;  /* 0xffffff9400fc7947 */ /* 0x000fea000383ffff */
.L_x_26:
[----:B-1----:R1:W2:Y:S02]  /*7fb0*/  SYNCS.PHASECHK.TRANS64.TRYWAIT P1, [R5+URZ], R4 ;  /* 0x00000004050075a7 */ /* 0x0022a4000802017f */
[----:B--2---:R-:W-:Y:S05]  /*7fc0*/  @!P1 NANOSLEEP.SYNCS 0x989680 ;  /* 0x009896800000995d */ /* 0x004fea0003900000 */
[----:B------:R-:W2:Y:S02]  /*7fd0*/  @!P1 SYNCS.PHASECHK.TRANS64 P1, [R5+URZ], R4 ;  /* 0x00000004050095a7 */ /* 0x000ea4000802007f */
[----:B--2---:R-:W-:Y:S05]  /*7fe0*/  @!P1 BRA `(.L_x_26) ;  /* 0xfffffffc00f09947 */ /* 0x004fea000383ffff */
[----:B------:R-:W-:Y:S05]  /*7ff0*/  BRA `(.L_x_25) ;  /* 0xffffff9800d87947 */ /* 0x000fea000383ffff */
.L_x_169:
[----:B------:R-:W-:Y:S01]  /*8000*/  BSSY B1, `(.L_x_191) ;  /* 0x0000006000017945 */ /* 0x000fe20003800000 */
[----:B------:R-:W-:-:S07]  /*8010*/  IMAD.MOV.U32 R15, RZ, RZ, -0x1 ;  /* 0xffffffffff0f7424 */ /* 0x000fce00078e00ff */
[----:B------:R-:W-:Y:S05]  /*8020*/  WARPSYNC.COLLECTIVE R15, `(.L_x_192) ;  /* 0x000000000f0c7348 */ /* 0x000fea0003c00000 */
[----:B------:R-:W-:Y:S02]  /*8030*/  ELECT P6, UR62, PT ;  /* 0x00000000003e782f */ /* 0x000fe400038c0000 */
[----:B------:R-:W-:Y:S01]  /*8040*/  MOV R14, UR62 ;  /* 0x0000003e000e7c02 */ /* 0x000fe20008000f00 */
[----:B------:R-:W-:Y:S10]  /*8050*/  ENDCOLLECTIVE ;  /* 0x000000000000791b */ /* 0x000ff40003800000 */
.L_x_192:
[----:B------:R-:W-:Y:S05]  /*8060*/  BSYNC B1 ;  /* 0x0000000000017941 */ /* 0x000fea0003800000 */
.L_x_191:
[----:B------:R-:W-:Y:S05]  /*8070*/  BRA `(.L_x_193) ;  /* 0xffffffec00c47947 */ /* 0x000fea000383ffff */
.L_x_172:
[----:B-1----:R1:W2:Y:S02]  /*8080*/  SYNCS.PHASECHK.TRANS64.TRYWAIT P0, [R23+URZ+0x38], R14 ;  /* 0x0000380e170075a7 */ /* 0x0022a4000800017f */
[----:B--2---:R-:W-:Y:S05]  /*8090*/  @!P0 NANOSLEEP.SYNCS 0x989680 ;  /* 0x009896800000895d */ /* 0x004fea0003900000 */
[----:B------:R-:W2:Y:S02]  /*80a0*/  @!P0 SYNCS.PHASECHK.TRANS64 P0, [R23+URZ+0x38], R14 ;  /* 0x0000380e170085a7 */ /* 0x000ea4000800007f */
[----:B--2---:R-:W-:Y:S05]  /*80b0*/  @!P0 BRA `(.L_x_172) ;  /* 0xfffffffc00f08947 */ /* 0x004fea000383ffff */
[----:B------:R-:W-:Y:S05]  /*80c0*/  BRA `(.L_x_194) ;  /* 0xfffffff000047947 */ /* 0x000fea000383ffff */
.L_x_180:
[----:B------:R-:W-:Y:S01]  /*80d0*/  BSSY B0, `(.L_x_195) ;  /* 0x0000006000007945 */ /* 0x000fe20003800000 */
[----:B------:R-:W-:-:S07]  /*80e0*/  IMAD.MOV.U32 R15, RZ, RZ, -0x1 ;  /* 0xffffffffff0f7424 */ /* 0x000fce00078e00ff */
[----:B------:R-:W-:Y:S05]  /*80f0*/  WARPSYNC.COLLECTIVE R15, `(.L_x_196) ;  /* 0x000000000f0c7348 */ /* 0x000fea0003c00000 */
[----:B------:R-:W-:Y:S02]  /*8100*/  ELECT P6, UR62, PT ;  /* 0x00000000003e782f */ /* 0x000fe400038c0000 */
[----:B------:R-:W-:Y:S01]  /*8110*/  MOV R14, UR62 ;  /* 0x0000003e000e7c02 */ /* 0x000fe20008000f00 */
[----:B------:R-:W-:Y:S10]  /*8120*/  ENDCOLLECTIVE ;  /* 0x000000000000791b */ /* 0x000ff40003800000 */
.L_x_196:
[----:B------:R-:W-:Y:S05]  /*8130*/  BSYNC B0 ;  /* 0x0000000000007941 */ /* 0x000fea0003800000 */
.L_x_195:
[----:B------:R-:W-:Y:S05]  /*8140*/  BRA `(.L_x_197) ;  /* 0xfffffff800647947 */ /* 0x000fea000383ffff */
.L_x_184:
[----:B0-----:R0:W1:Y:S02]  /*8150*/  SYNCS.PHASECHK.TRANS64.TRYWAIT P0, [R7+URZ], R2 ;  /* 0x00000002070075a7 */ /* 0x001064000800017f */
[----:B-1----:R-:W-:Y:S05]  /*8160*/  @!P0 NANOSLEEP.SYNCS 0x989680 ;  /* 0x009896800000895d */ /* 0x002fea0003900000 */
[----:B------:R-:W1:Y:S02]  /*8170*/  @!P0 SYNCS.PHASECHK.TRANS64 P0, [R7+URZ], R2 ;  /* 0x00000002070085a7 */ /* 0x000e64000800007f */
[----:B-1----:R-:W-:Y:S05]  /*8180*/  @!P0 BRA `(.L_x_184) ;  /* 0xfffffffc00f08947 */ /* 0x002fea000383ffff */
[----:B------:R-:W-:Y:S05]  /*8190*/  BRA `(.L_x_198) ;  /* 0xfffffff800a47947 */ /* 0x000fea000383ffff */
.L_x_185:
[----:B0-----:R0:W1:Y:S02]  /*81a0*/  SYNCS.PHASECHK.TRANS64.TRYWAIT P0, [R6+URZ], R3 ;  /* 0x00000003060075a7 */ /* 0x001064000800017f */
[----:B-1----:R-:W-:Y:S05]  /*81b0*/  @!P0 NANOSLEEP.SYNCS 0x989680 ;  /* 0x009896800000895d */ /* 0x002fea0003900000 */
[----:B------:R-:W1:Y:S02]  /*81c0*/  @!P0 SYNCS.PHASECHK.TRANS64 P0, [R6+URZ], R3 ;  /* 0x00000003060085a7 */ /* 0x000e64000800007f */
[----:B-1----:R-:W-:Y:S05]  /*81d0*/  @!P0 BRA `(.L_x_185) ;  /* 0xfffffffc00f08947 */ /* 0x002fea000383ffff */
[----:B------:R-:W-:Y:S05]  /*81e0*/  BRA `(.L_x_199) ;  /* 0xfffffff800b47947 */ /* 0x000fea000383ffff */
.L_x_186:
[----:B0-----:R0:W1:Y:S02]  /*81f0*/  SYNCS.PHASECHK.TRANS64.TRYWAIT P0, [R7+URZ], R4 ;  /* 0x00000004070075a7 */ /* 0x001064000800017f */
[----:B-1----:R-:W-:Y:S05]  /*8200*/  @!P0 NANOSLEEP.SYNCS 0x989680 ;  /* 0x009896800000895d */ /* 0x002fea0003900000 */
[----:B------:R-:W1:Y:S02]  /*8210*/  @!P0 SYNCS.PHASECHK.TRANS64 P0, [R7+URZ], R4 ;  /* 0x00000004070085a7 */ /* 0x000e64000800007f */
[----:B-1----:R-:W-:Y:S05]  /*8220*/  @!P0 BRA `(.L_x_186) ;  /* 0xfffffffc00f08947 */ /* 0x002fea000383ffff */
[----:B------:R-:W-:Y:S05]  /*8230*/  BRA `(.L_x_200) ;  /* 0xfffffff800c47947 */ /* 0x000fea000383ffff */
.L_x_187:
[----:B0-----:R0:W1:Y:S02]  /*8240*/  SYNCS.PHASECHK.TRANS64.TRYWAIT P0, [R6+URZ], R3 ;  /* 0x00000003060075a7 */ /* 0x001064000800017f */
[----:B-1----:R-:W-:Y:S05]  /*8250*/  @!P0 NANOSLEEP.SYNCS 0x989680 ;  /* 0x009896800000895d */ /* 0x002fea0003900000 */
[----:B------:R-:W1:Y:S02]  /*8260*/  @!P0 SYNCS.PHASECHK.TRANS64 P0, [R6+URZ], R3 ;  /* 0x00000003060085a7 */ /* 0x000e64000800007f */
[----:B-1----:R-:W-:Y:S05]  /*8270*/  @!P0 BRA `(.L_x_187) ;  /* 0xfffffffc00f08947 */ /* 0x002fea000383ffff */
[----:B------:R-:W-:Y:S05]  /*8280*/  BRA `(.L_x_201) ;  /* 0xfffffff800d47947 */ /* 0x000fea000383ffff */
.L_x_188:
[----:B0-----:R0:W1:Y:S02]  /*8290*/  SYNCS.PHASECHK.TRANS64.TRYWAIT P0, [R7+URZ], R4 ;  /* 0x00000004070075a7 */ /* 0x001064000800017f */
[----:B-1----:R-:W-:Y:S05]  /*82a0*/  @!P0 NANOSLEEP.SYNCS 0x989680 ;  /* 0x009896800000895d */ /* 0x002fea0003900000 */
[----:B------:R-:W1:Y:S02]  /*82b0*/  @!P0 SYNCS.PHASECHK.TRANS64 P0, [R7+URZ], R4 ;  /* 0x00000004070085a7 */ /* 0x000e64000800007f */
[----:B-1----:R-:W-:Y:S05]  /*82c0*/  @!P0 BRA `(.L_x_188) ;  /* 0xfffffffc00f08947 */ /* 0x002fea000383ffff */
[----:B------:R-:W-:Y:S05]  /*82d0*/  BRA `(.L_x_202) ;  /* 0xfffffff800e47947 */ /* 0x000fea000383ffff */
.L_x_189:
[----:B-1----:R1:W2:Y:S02]  /*82e0*/  SYNCS.PHASECHK.TRANS64.TRYWAIT P0, [R6+URZ], R3 ;  /* 0x00000003060075a7 */ /* 0x0022a4000800017f */
[----:B--2---:R-:W-:Y:S05]  /*82f0*/  @!P0 NANOSLEEP.SYNCS 0x989680 ;  /* 0x009896800000895d */ /* 0x004fea0003900000 */
[----:B------:R-:W2:Y:S02]  /*8300*/  @!P0 SYNCS.PHASECHK.TRANS64 P0, [R6+URZ], R3 ;  /* 0x00000003060085a7 */ /* 0x000ea4000800007f */
[----:B--2---:R-:W-:Y:S05]  /*8310*/  @!P0 BRA `(.L_x_189) ;  /* 0xfffffffc00f08947 */ /* 0x004fea000383ffff */
[----:B------:R-:W-:Y:S05]  /*8320*/  BRA `(.L_x_203) ;  /* 0xfffffff800ec7947 */ /* 0x000fea000383ffff */
.L_x_204:
[----:B------:R-:W-:-:S00]  /*8330*/  BRA `(.L_x_204) ;  /* 0xfffffffc00fc7947 */ /* 0x000fc0000383ffff */
[----:B------:R-:W-:-:S00]  /*8340*/  NOP ;  /* 0x0000000000007918 */ /* 0x000fc00000000000 */
        /* <DEDUP_REMOVED lines=11> */
.L_x_205:


//--------------------- .nv.global.init           --------------------------
	.section	.nv.global.init,"aw",@progbits
.nv.global.init:
	.type		$str$22,@object
	.size		$str$22,($str$23 - $str$22)
$str$22:
        /*0000*/ 	.byte	0x6b, 0x5f, 0x74, 0x69, 0x6c, 0x65, 0x5f, 0x63, 0x6f, 0x75, 0x6e, 0x74, 0x20, 0x3e, 0x3d, 0x20
        /*0010*/ 	.byte	0x31, 0x00
	.type		$str$23,@object
	.size		$str$23,(__unnamed_1 - $str$23)
$str$23:
        /*0012*/ 	.byte	0x2f, 0x74, 0x6d, 0x70, 0x2f, 0x63, 0x75, 0x74, 0x6c, 0x61, 0x73, 0x73, 0x5f, 0x73, 0x77, 0x65
        /*0022*/ 	.byte	0x65, 0x70, 0x5f, 0x73, 0x72, 0x63, 0x2f, 0x69, 0x6e, 0x63, 0x6c, 0x75, 0x64, 0x65, 0x2f, 0x63
        /*0032*/ 	.byte	0x75, 0x74, 0x6c, 0x61, 0x73, 0x73, 0x2f, 0x67, 0x65, 0x6d, 0x6d, 0x2f, 0x63, 0x6f, 0x6c, 0x6c
        /*0042*/ 	.byte	0x65, 0x63, 0x74, 0x69, 0x76, 0x65, 0x2f, 0x73, 0x6d, 0x39, 0x30, 0x5f, 0x6d, 0x6d, 0x61, 0x5f
        /*0052*/ 	.byte	0x74, 0x6d, 0x61, 0x5f, 0x67, 0x6d, 0x6d, 0x61, 0x5f, 0x73, 0x73, 0x5f, 0x77, 0x61, 0x72, 0x70
        /*0062*/ 	.byte	0x73, 0x70, 0x65, 0x63, 0x69, 0x61, 0x6c, 0x69, 0x7a, 0x65, 0x64, 0x2e, 0x68, 0x70, 0x70, 0x00
	.type		__unnamed_1,@object
	.size		__unnamed_1,(.L_0 - __unnamed_1)
__unnamed_1:
        /*0072*/ 	.byte	0x76, 0x6f, 0x69, 0x64, 0x20, 0x63, 0x75, 0x74, 0x6c, 0x61, 0x73, 0x73, 0x3a, 0x3a, 0x67, 0x65
        /* <DEDUP_REMOVED lines=180> */
        /*0bc2*/ 	.byte	0x75, 0x74, 0x65, 0x3a, 0x3a, 0x69, 0x64, 0x65, 0x6e, 0x74, 0x69, 0x74, 0x79, 0x5d, 0x00
.L_0:


//--------------------- .nv.shared._ZN7cutlass13device_kernelINS_4gemm6kernel13GemmUniversalIN4cute5tupleIJiiiiEEENS1_10collective13CollectiveMmaINS1_34MainloopSm90TmaGmmaWarpSpecializedILi7ENS5_IJNS4_1CILi1EEENSA_ILi4EEESB_EEENS1_35KernelTmaWarpSpecializedCooperativeEEENS5_IJNSA_ILi128EEESG_NSA_ILi64EEEEEENS_10bfloat16_tENS5_IJlSB_lEEESJ_SK_NS4_8TiledMMAINS4_8MMA_AtomIJNS4_4SM904GMMA28MMA_64x128x16_F32BF16BF16_SSILNSO_5MajorE0ELSQ_0ELNSO_7ScaleInE1ELSR_1EEEEEENS4_6LayoutINS5_IJNSA_ILi2EEESB_SB_EEENS5_IJSB_NSA_ILi0EEESX_EEEEENS5_IJNS4_10UnderscoreES10_S10_EEEEENS4_23SM90_TMA_LOAD_MULTICASTENS4_14ComposedLayoutINS4_7SwizzleILi3ELi4ELi3EEENS4_18smem_ptr_flag_bitsILi16EEENSU_INS5_IJNSA_ILi8EEESH_EEENS5_IJSH_SB_EEEEEEEvNS4_8identityENS4_13SM90_TMA_LOADES1D_vS1E_EENS_8epilogue10collective6detail29Sm90TmaWarpSpecializedAdapterINS1I_15DefaultEpilogueISJ_SK_SK_NS1H_6thread17LinearCombinationISJ_Li1EffLNS1M_9ScaleType4KindE0ELNS_15FloatRoundStyleE2ESJ_EENS1_15EpilogueDefaultEEEEEvvEEEEvNT_6ParamsE --------------------------
	.section	.nv.shared._ZN7cutlass13device_kernelINS_4gemm6kernel13GemmUniversalIN4cute5tupleIJiiiiEEENS1_10collective13CollectiveMmaINS1_34MainloopSm90TmaGmmaWarpSpecializedILi7ENS5_IJNS4_1CILi1EEENSA_ILi4EEESB_EEENS1_35KernelTmaWarpSpecializedCooperativeEEENS5_IJNSA_ILi128EEESG_NSA_ILi64EEEEEENS_10bfloat16_tENS5_IJlSB_lEEESJ_SK_NS4_8TiledMMAINS4_8MMA_AtomIJNS4_4SM904GMMA28MMA_64x128x16_F32BF16BF16_SSILNSO_5MajorE0ELSQ_0ELNSO_7ScaleInE1ELSR_1EEEEEENS4_6LayoutINS5_IJNSA_ILi2EEESB_SB_EEENS5_IJSB_NSA_ILi0EEESX_EEEEENS5_IJNS4_10UnderscoreES10_S10_EEEEENS4_23SM90_TMA_LOAD_MULTICASTENS4_14ComposedLayoutINS4_7SwizzleILi3ELi4ELi3EEENS4_18smem_ptr_flag_bitsILi16EEENSU_INS5_IJNSA_ILi8EEESH_EEENS5_IJSH_SB_EEEEEEEvNS4_8identityENS4_13SM90_TMA_LOADES1D_vS1E_EENS_8epilogue10collective6detail29Sm90TmaWarpSpecializedAdapterINS1I_15DefaultEpilogueISJ_SK_SK_NS1H_6thread17LinearCombinationISJ_Li1EffLNS1M_9ScaleType4KindE0ELNS_15FloatRoundStyleE2ESJ_EENS1_15EpilogueDefaultEEEEEvvEEEEvNT_6ParamsE,"aw",@nobits
	.sectionflags	@""
	.align	16
	.zero		1024


//--------------------- .nv.shared.reserved.0     --------------------------
	.section	.nv.shared.reserved.0,"aw",@nobits
	.weak		__nv_reservedSMEM_offset_0_alias
	.size		__nv_reservedSMEM_offset_0_alias, 0, 0
	.other		__nv_reservedSMEM_offset_0_alias,@"STO_CUDA_RESERVED_SHARED STV_DEFAULT"
__nv_reservedSMEM_offset_0_alias:
	.zero		0


//--------------------- .nv.global                --------------------------
	.section	.nv.global,"aw",@nobits
.nv.global:
	.type		_ZN40_INTERNAL_14ff1d60_4_k_cu_18ddd5ba_264014cute1_E,@object
	.size		_ZN40_INTERNAL_14ff1d60_4_k_cu_18ddd5ba_264014cute1_E,(_ZN40_INTERNAL_14ff1d60_4_k_cu_18ddd5ba_264014cuda3std3__45__cpo6cbeginE - _ZN40_INTERNAL_14ff1d60_4_k_cu_18ddd5ba_264014cute1_E)
_ZN40_INTERNAL_14ff1d60_4_k_cu_18ddd5ba_264014cute1_E:
	.zero		1
	.type		_ZN40_INTERNAL_14ff1d60_4_k_cu_18ddd5ba_264014cuda3std3__45__cpo6cbeginE,@object
	.size		_ZN40_INTERNAL_14ff1d60_4_k_cu_18ddd5ba_264014cuda3std3__45__cpo6cbeginE,(_ZN40_INTERNAL_14ff1d60_4_k_cu_18ddd5ba_264014cuda3std3__48in_placeE - _ZN40_INTERNAL_14ff1d60_4_k_cu_18ddd5ba_264014cuda3std3__45__cpo6cbeginE)
_ZN40_INTERNAL_14ff1d60_4_k_cu_18ddd5ba_264014cuda3std3__45__cpo6cbeginE:
	.zero		1
	.type		_ZN40_INTERNAL_14ff1d60_4_k_cu_18ddd5ba_264014cuda3std3__48in_placeE,@object
	.size		_ZN40_INTERNAL_14ff1d60_4_k_cu_18ddd5ba_264014cuda3std3__48in_placeE,(_ZN40_INTERNAL_14ff1d60_4_k_cu_18ddd5ba_264014cuda3std6ranges3__45__cpo9iter_moveE - _ZN40_INTERNAL_14ff1d60_4_k_cu_18ddd5ba_264014cuda3std3__48in_placeE)
_ZN40_INTERNAL_14ff1d60_4_k_cu_18ddd5ba_264014cuda3std3__48in_placeE:
	.zero		1
	.type		_ZN40_INTERNAL_14ff1d60_4_k_cu_18ddd5ba_264014cuda3std6ranges3__45__cpo9iter_moveE,@object
	.size		_ZN40_INTERNAL_14ff1d60_4_k_cu_18ddd5ba_264014cuda3std6ranges3__45__cpo9iter_moveE,(_ZN40_INTERNAL_14ff1d60_4_k_cu_18ddd5ba_264014cuda3std3__45__cpo5beginE - _ZN40_INTERNAL_14ff1d60_4_k_cu_18ddd5ba_264014cuda3std6ranges3__45__cpo9iter_moveE)
_ZN40_INTERNAL_14ff1d60_4_k_cu_18ddd5ba_264014cuda3std6ranges3__45__cpo9iter_moveE:
	.zero		1
	.type		_ZN40_INTERNAL_14ff1d60_4_k_cu_18ddd5ba_264014cuda3std3__45__cpo5beginE,@object
	.size		_ZN40_INTERNAL_14ff1d60_4_k_cu_18ddd5ba_264014cuda3std3__45__cpo5beginE,(_ZN40_INTERNAL_14ff1d60_4_k_cu_18ddd5ba_264014cuda3std3__442_GLOBAL__N__14ff1d60_4_k_cu_18ddd5ba_264016ignoreE - _ZN40_INTERNAL_14ff1d60_4_k_cu_18ddd5ba_264014cuda3std3__45__cpo5beginE)
_ZN40_INTERNAL_14ff1d60_4_k_cu_18ddd5ba_264014cuda3std3__45__cpo5beginE:
	.zero		1
	.type		_ZN40_INTERNAL_14ff1d60_4_k_cu_18ddd5ba_264014cuda3std3__442_GLOBAL__N__14ff1d60_4_k_cu_18ddd5ba_264016ignoreE,@object
	.size		_ZN40_INTERNAL_14ff1d60_4_k_cu_18ddd5ba_264014cuda3std3__442_GLOBAL__N__14ff1d60_4_k_cu_18ddd5ba_264016ignoreE,(_ZN40_INTERNAL_14ff1d60_4_k_cu_18ddd5ba_264014cute7productE - _ZN40_INTERNAL_14ff1d60_4_k_cu_18ddd5ba_264014cuda3std3__442_GLOBAL__N__14ff1d60_4_k_cu_18ddd5ba_264016ignoreE)
_ZN40_INTERNAL_14ff1d60_4_k_cu_18ddd5ba_264014cuda3std3__442_GLOBAL__N__14ff1d60_4_k_cu_18ddd5ba_264016ignoreE:
	.zero		1
	.type		_ZN40_INTERNAL_14ff1d60_4_k_cu_18ddd5ba_264014cute7productE,@object
	.size		_ZN40_INTERNAL_14ff1d60_4_k_cu_18ddd5ba_264014cute7productE,(_ZN40_INTERNAL_14ff1d60_4_k_cu_18ddd5ba_264014cuda3std3__45__cpo3endE - _ZN40_INTERNAL_14ff1d60_4_k_cu_18ddd5ba_264014cute7productE)
_ZN40_INTERNAL_14ff1d60_4_k_cu_18ddd5ba_264014cute7productE:
	.zero		1
	.type		_ZN40_INTERNAL_14ff1d60_4_k_cu_18ddd5ba_264014cuda3std3__45__cpo3endE,@object
	.size		_ZN40_INTERNAL_14ff1d60_4_k_cu_18ddd5ba_264014cuda3std3__45__cpo3endE,(_ZN40_INTERNAL_14ff1d60_4_k_cu_18ddd5ba_264014cuda3std3__419piecewise_constructE - _ZN40_INTERNAL_14ff1d60_4_k_cu_18ddd5ba_264014cuda3std3__45__cpo3endE)
_ZN40_INTERNAL_14ff1d60_4_k_cu_18ddd5ba_264014cuda3std3__45__cpo3endE:
	.zero		1
	.type		_ZN40_INTERNAL_14ff1d60_4_k_cu_18ddd5ba_264014cuda3std3__419piecewise_constructE,@object
	.size		_ZN40_INTERNAL_14ff1d60_4_k_cu_18ddd5ba_264014cuda3std3__419piecewise_constructE,(_ZN40_INTERNAL_14ff1d60_4_k_cu_18ddd5ba_264014cuda3std3__45__cpo4cendE - _ZN40_INTERNAL_14ff1d60_4_k_cu_18ddd5ba_264014cuda3std3__419piecewise_constructE)
_ZN40_INTERNAL_14ff1d60_4_k_cu_18ddd5ba_264014cuda3std3__419piecewise_constructE:
	.zero		1
	.type		_ZN40_INTERNAL_14ff1d60_4_k_cu_18ddd5ba_264014cuda3std3__45__cpo4cendE,@object
	.size		_ZN40_INTERNAL_14ff1d60_4_k_cu_18ddd5ba_264014cuda3std3__45__cpo4cendE,(_ZN40_INTERNAL_14ff1d60_4_k_cu_18ddd5ba_264014cuda3std6ranges3__45__cpo4swapE - _ZN40_INTERNAL_14ff1d60_4_k_cu_18ddd5ba_264014cuda3std3__45__cpo4cendE)
_ZN40_INTERNAL_14ff1d60_4_k_cu_18ddd5ba_264014cuda3std3__45__cpo4cendE:
	.zero		1
	.type		_ZN40_INTERNAL_14ff1d60_4_k_cu_18ddd5ba_264014cuda3std6ranges3__45__cpo4swapE,@object
	.size		_ZN40_INTERNAL_14ff1d60_4_k_cu_18ddd5ba_264014cuda3std6ranges3__45__cpo4swapE,(.L_8 - _ZN40_INTERNAL_14ff1d60_4_k_cu_18ddd5ba_264014cuda3std6ranges3__45__cpo4swapE)
_ZN40_INTERNAL_14ff1d60_4_k_cu_18ddd5ba_264014cuda3std6ranges3__45__cpo4swapE:
	.zero		1
.L_8:


//--------------------- .nv.constant0._ZN7cutlass13device_kernelINS_4gemm6kernel13GemmUniversalIN4cute5tupleIJiiiiEEENS1_10collective13CollectiveMmaINS1_34MainloopSm90TmaGmmaWarpSpecializedILi7ENS5_IJNS4_1CILi1EEENSA_ILi4EEESB_EEENS1_35KernelTmaWarpSpecializedCooperativeEEENS5_IJNSA_ILi128EEESG_NSA_ILi64EEEEEENS_10bfloat16_tENS5_IJlSB_lEEESJ_SK_NS4_8TiledMMAINS4_8MMA_AtomIJNS4_4SM904GMMA28MMA_64x128x16_F32BF16BF16_SSILNSO_5MajorE0ELSQ_0ELNSO_7ScaleInE1ELSR_1EEEEEENS4_6LayoutINS5_IJNSA_ILi2EEESB_SB_EEENS5_IJSB_NSA_ILi0EEESX_EEEEENS5_IJNS4_10UnderscoreES10_S10_EEEEENS4_23SM90_TMA_LOAD_MULTICASTENS4_14ComposedLayoutINS4_7SwizzleILi3ELi4ELi3EEENS4_18smem_ptr_flag_bitsILi16EEENSU_INS5_IJNSA_ILi8EEESH_EEENS5_IJSH_SB_EEEEEEEvNS4_8identityENS4_13SM90_TMA_LOADES1D_vS1E_EENS_8epilogue10collective6detail29Sm90TmaWarpSpecializedAdapterINS1I_15DefaultEpilogueISJ_SK_SK_NS1H_6thread17LinearCombinationISJ_Li1EffLNS1M_9ScaleType4KindE0ELNS_15FloatRoundStyleE2ESJ_EENS1_15EpilogueDefaultEEEEEvvEEEEvNT_6ParamsE --------------------------
	.section	.nv.constant0._ZN7cutlass13device_kernelINS_4gemm6kernel13GemmUniversalIN4cute5tupleIJiiiiEEENS1_10collective13CollectiveMmaINS1_34MainloopSm90TmaGmmaWarpSpecializedILi7ENS5_IJNS4_1CILi1EEENSA_ILi4EEESB_EEENS1_35KernelTmaWarpSpecializedCooperativeEEENS5_IJNSA_ILi128EEESG_NSA_ILi64EEEEEENS_10bfloat16_tENS5_IJlSB_lEEESJ_SK_NS4_8TiledMMAINS4_8MMA_AtomIJNS4_4SM904GMMA28MMA_64x128x16_F32BF16BF16_SSILNSO_5MajorE0ELSQ_0ELNSO_7ScaleInE1ELSR_1EEEEEENS4_6LayoutINS5_IJNSA_ILi2EEESB_SB_EEENS5_IJSB_NSA_ILi0EEESX_EEEEENS5_IJNS4_10UnderscoreES10_S10_EEEEENS4_23SM90_TMA_LOAD_MULTICASTENS4_14ComposedLayoutINS4_7SwizzleILi3ELi4ELi3EEENS4_18smem_ptr_flag_bitsILi16EEENSU_INS5_IJNSA_ILi8EEESH_EEENS5_IJSH_SB_EEEEEEEvNS4_8identityENS4_13SM90_TMA_LOADES1D_vS1E_EENS_8epilogue10collective6detail29Sm90TmaWarpSpecializedAdapterINS1I_15DefaultEpilogueISJ_SK_SK_NS1H_6thread17LinearCombinationISJ_Li1EffLNS1M_9ScaleType4KindE0ELNS_15FloatRoundStyleE2ESJ_EENS1_15EpilogueDefaultEEEEEvvEEEEvNT_6ParamsE,"a",@progbits
	.sectionflags	@""
	.align	4
.nv.constant0._ZN7cutlass13device_kernelINS_4gemm6kernel13GemmUniversalIN4cute5tupleIJiiiiEEENS1_10collective13CollectiveMmaINS1_34MainloopSm90TmaGmmaWarpSpecializedILi7ENS5_IJNS4_1CILi1EEENSA_ILi4EEESB_EEENS1_35KernelTmaWarpSpecializedCooperativeEEENS5_IJNSA_ILi128EEESG_NSA_ILi64EEEEEENS_10bfloat16_tENS5_IJlSB_lEEESJ_SK_NS4_8TiledMMAINS4_8MMA_AtomIJNS4_4SM904GMMA28MMA_64x128x16_F32BF16BF16_SSILNSO_5MajorE0ELSQ_0ELNSO_7ScaleInE1ELSR_1EEEEEENS4_6LayoutINS5_IJNSA_ILi2EEESB_SB_EEENS5_IJSB_NSA_ILi0EEESX_EEEEENS5_IJNS4_10UnderscoreES10_S10_EEEEENS4_23SM90_TMA_LOAD_MULTICASTENS4_14ComposedLayoutINS4_7SwizzleILi3ELi4ELi3EEENS4_18smem_ptr_flag_bitsILi16EEENSU_INS5_IJNSA_ILi8EEESH_EEENS5_IJSH_SB_EEEEEEEvNS4_8identityENS4_13SM90_TMA_LOADES1D_vS1E_EENS_8epilogue10collective6detail29Sm90TmaWarpSpecializedAdapterINS1I_15DefaultEpilogueISJ_SK_SK_NS1H_6thread17LinearCombinationISJ_Li1EffLNS1M_9ScaleType4KindE0ELNS_15FloatRoundStyleE2ESJ_EENS1_15EpilogueDefaultEEEEEvvEEEEvNT_6ParamsE:
	.zero		1664


//--------------------- SYMBOLS --------------------------

	.type		.nv.reservedSmem.offset0,@object
	.size		.nv.reservedSmem.offset0,0x4
	.type		__assertfail,@function
